//
// Generated by NVIDIA NVVM Compiler
//
// Compiler Build ID: CL-36424714
// Cuda compilation tools, release 13.0, V13.0.88
// Based on NVVM 20.0.0
//

.version 9.0
.target sm_100
.address_size 64

	// .globl	conv2d_shared_6144_conv2d_shared_6144_copy_fused_kernel_bfuse_idx_0
// _ZZ67conv2d_shared_6144_conv2d_shared_6144_copy_fused_kernel_bfuse_idx_0E15union_shared_0_ has been demoted
// _ZZ67conv2d_shared_6144_conv2d_shared_6144_copy_fused_kernel_bfuse_idx_0E15union_shared_1_ has been demoted

.visible .entry conv2d_shared_6144_conv2d_shared_6144_copy_fused_kernel_bfuse_idx_0(
	.param .u64 .ptr .align 1 conv2d_shared_6144_conv2d_shared_6144_copy_fused_kernel_bfuse_idx_0_param_0,
	.param .u64 .ptr .align 1 conv2d_shared_6144_conv2d_shared_6144_copy_fused_kernel_bfuse_idx_0_param_1,
	.param .u64 .ptr .align 1 conv2d_shared_6144_conv2d_shared_6144_copy_fused_kernel_bfuse_idx_0_param_2,
	.param .u64 .ptr .align 1 conv2d_shared_6144_conv2d_shared_6144_copy_fused_kernel_bfuse_idx_0_param_3,
	.param .u64 .ptr .align 1 conv2d_shared_6144_conv2d_shared_6144_copy_fused_kernel_bfuse_idx_0_param_4,
	.param .u64 .ptr .align 1 conv2d_shared_6144_conv2d_shared_6144_copy_fused_kernel_bfuse_idx_0_param_5
)
.maxntid 256
{
	.reg .pred 	%p<31>;
	.reg .b16 	%rs<24>;
	.reg .b32 	%r<244>;
	.reg .b32 	%f<1275>;
	.reg .b64 	%rd<39>;
	// demoted variable
	.shared .align 4 .b8 _ZZ67conv2d_shared_6144_conv2d_shared_6144_copy_fused_kernel_bfuse_idx_0E15union_shared_0_[12288];
	// demoted variable
	.shared .align 4 .b8 _ZZ67conv2d_shared_6144_conv2d_shared_6144_copy_fused_kernel_bfuse_idx_0E15union_shared_1_[12288];
	mov.u32 	%r1, %ctaid.x;
	setp.gt.u32 	%p2, %r1, 3023;
	@%p2 bra 	$L__BB0_4;
	cvt.u16.u32 	%rs1, %r1;
	shr.u16 	%rs2, %rs1, 2;
	mul.hi.u16 	%rs3, %rs2, 24967;
	shr.u16 	%rs4, %rs3, 3;
	and.b16  	%rs5, %rs4, 1;
	setp.eq.b16 	%p6, %rs5, 1;
	@%p6 bra 	$L__BB0_3;
	shr.u16 	%rs15, %rs1, 3;
	mul.hi.u16 	%rs16, %rs15, 3121;
	mul.lo.s16 	%rs17, %rs16, 168;
	sub.s16 	%rs18, %rs1, %rs17;
	cvt.u32.u16 	%r37, %rs18;
	sub.s32 	%r38, %r1, %r37;
	shr.u32 	%r39, %r38, 1;
	mul.lo.s16 	%rs22, %rs4, 84;
	sub.s16 	%rs23, %rs1, %rs22;
	cvt.u32.u16 	%r40, %rs23;
	add.s32 	%r234, %r39, %r40;
	mov.pred 	%p30, -1;
	bra.uni 	$L__BB0_7;
$L__BB0_3:
	shr.u16 	%rs6, %rs1, 3;
	mul.hi.u16 	%rs7, %rs6, 3121;
	mul.lo.s16 	%rs8, %rs7, 168;
	sub.s16 	%rs9, %rs1, %rs8;
	cvt.u32.u16 	%r33, %rs9;
	sub.s32 	%r34, %r1, %r33;
	shr.u32 	%r35, %r34, 1;
	mul.lo.s16 	%rs13, %rs4, 84;
	sub.s16 	%rs14, %rs1, %rs13;
	cvt.u32.u16 	%r36, %rs14;
	add.s32 	%r234, %r35, %r36;
	mov.pred 	%p30, 0;
	bra.uni 	$L__BB0_7;
$L__BB0_4:
	add.s32 	%r32, %r1, -3024;
	setp.gt.u32 	%p3, %r32, 55;
	@%p3 bra 	$L__BB0_6;
	add.s32 	%r234, %r1, -1512;
	mov.pred 	%p30, -1;
	bra.uni 	$L__BB0_7;
$L__BB0_6:
	add.s32 	%r234, %r1, -1568;
	mov.pred 	%p30, 0;
$L__BB0_7:
	not.pred 	%p9, %p30;
	@%p9 bra 	$L__BB0_27;
	mul.hi.s32 	%r139, %r234, -1840700269;
	add.s32 	%r140, %r139, %r234;
	shr.u32 	%r141, %r140, 31;
	shr.s32 	%r142, %r140, 6;
	add.s32 	%r143, %r142, %r141;
	add.s32 	%r7, %r143, -1;
	mul.lo.s32 	%r144, %r143, 112;
	sub.s32 	%r145, %r234, %r144;
	shr.s32 	%r146, %r145, 3;
	add.s32 	%r8, %r146, -1;
	mov.b32 	%r235, 0;
	mov.f32 	%f947, 0f00000000;
	mov.f32 	%f948, %f947;
	mov.f32 	%f949, %f947;
	mov.f32 	%f950, %f947;
	mov.f32 	%f951, %f947;
	mov.f32 	%f952, %f947;
	mov.f32 	%f953, %f947;
	mov.f32 	%f954, %f947;
	mov.f32 	%f955, %f947;
	mov.f32 	%f956, %f947;
	mov.f32 	%f957, %f947;
	mov.f32 	%f958, %f947;
	mov.f32 	%f959, %f947;
	mov.f32 	%f960, %f947;
	mov.f32 	%f961, %f947;
	mov.f32 	%f962, %f947;
	mov.f32 	%f963, %f947;
	mov.f32 	%f964, %f947;
	mov.f32 	%f965, %f947;
	mov.f32 	%f966, %f947;
	mov.f32 	%f967, %f947;
	mov.f32 	%f968, %f947;
	mov.f32 	%f969, %f947;
	mov.f32 	%f970, %f947;
	mov.f32 	%f971, %f947;
	mov.f32 	%f972, %f947;
	mov.f32 	%f973, %f947;
	mov.f32 	%f974, %f947;
	mov.f32 	%f975, %f947;
	mov.f32 	%f976, %f947;
	mov.f32 	%f977, %f947;
	mov.f32 	%f978, %f947;
	mov.f32 	%f979, %f947;
	mov.f32 	%f980, %f947;
	mov.f32 	%f981, %f947;
	mov.f32 	%f982, %f947;
	mov.f32 	%f983, %f947;
	mov.f32 	%f984, %f947;
	mov.f32 	%f985, %f947;
	mov.f32 	%f986, %f947;
	mov.f32 	%f987, %f947;
	mov.f32 	%f988, %f947;
	mov.f32 	%f989, %f947;
	mov.f32 	%f990, %f947;
	mov.f32 	%f991, %f947;
	mov.f32 	%f992, %f947;
	mov.f32 	%f993, %f947;
	mov.f32 	%f994, %f947;
	mov.f32 	%f995, %f947;
	mov.f32 	%f996, %f947;
	mov.f32 	%f997, %f947;
	mov.f32 	%f998, %f947;
	mov.f32 	%f999, %f947;
	mov.f32 	%f1000, %f947;
	mov.f32 	%f1001, %f947;
	mov.f32 	%f1002, %f947;
	mov.f32 	%f1003, %f947;
	mov.f32 	%f1004, %f947;
	mov.f32 	%f1005, %f947;
	mov.f32 	%f1006, %f947;
	mov.f32 	%f1007, %f947;
	mov.f32 	%f1008, %f947;
	mov.f32 	%f1009, %f947;
	mov.f32 	%f1010, %f947;
$L__BB0_9:
	mov.b32 	%r236, 0;
$L__BB0_10:
	mov.b32 	%r237, 0;
$L__BB0_11:
	mov.u32 	%r149, %tid.x;
	setp.gt.u32 	%p20, %r149, 127;
	// begin inline asm
	bar.sync 0, 256;
	// end inline asm
	mov.f32 	%f939, 0f00000000;
	mov.f32 	%f940, 0f00000000;
	mov.f32 	%f941, 0f00000000;
	mov.f32 	%f942, 0f00000000;
	@%p20 bra 	$L__BB0_19;
	add.s32 	%r150, %r7, %r236;
	setp.gt.u32 	%p21, %r150, 13;
	@%p21 bra 	$L__BB0_15;
	add.s32 	%r151, %r8, %r237;
	setp.gt.u32 	%p22, %r151, 13;
	@%p22 bra 	$L__BB0_15;
	ld.param.u64 	%rd31, [conv2d_shared_6144_conv2d_shared_6144_copy_fused_kernel_bfuse_idx_0_param_0];
	shl.b32 	%r153, %r149, 4;
	and.b32  	%r154, %r153, 1792;
	shl.b32 	%r155, %r149, 3;
	and.b32  	%r156, %r155, 120;
	or.b32  	%r157, %r154, %r156;
	shl.b32 	%r158, %r234, 13;
	and.b32  	%r159, %r158, -65536;
	or.b32  	%r160, %r159, %r157;
	shl.b32 	%r161, %r234, 7;
	and.b32  	%r162, %r161, 128;
	or.b32  	%r163, %r160, %r162;
	shl.b32 	%r164, %r235, 11;
	add.s32 	%r165, %r163, %r164;
	mad.lo.s32 	%r166, %r236, 917504, %r165;
	shl.b32 	%r167, %r237, 16;
	add.s32 	%r168, %r166, %r167;
	add.s32 	%r169, %r168, -983040;
	cvta.to.global.u64 	%rd19, %rd31;
	mul.wide.s32 	%rd20, %r169, 4;
	add.s64 	%rd21, %rd19, %rd20;
	ld.global.nc.v4.f32 	{%f942, %f941, %f940, %f939}, [%rd21];
$L__BB0_15:
	shl.b32 	%r172, %r149, 5;
	mov.u32 	%r173, _ZZ67conv2d_shared_6144_conv2d_shared_6144_copy_fused_kernel_bfuse_idx_0E15union_shared_0_;
	add.s32 	%r174, %r173, %r172;
	st.shared.v4.f32 	[%r174], {%f942, %f941, %f940, %f939};
	mov.f32 	%f943, 0f00000000;
	mov.f32 	%f944, 0f00000000;
	mov.f32 	%f945, 0f00000000;
	mov.f32 	%f946, 0f00000000;
	@%p21 bra 	$L__BB0_18;
	add.s32 	%r175, %r8, %r237;
	setp.gt.u32 	%p24, %r175, 13;
	@%p24 bra 	$L__BB0_18;
	ld.param.u64 	%rd32, [conv2d_shared_6144_conv2d_shared_6144_copy_fused_kernel_bfuse_idx_0_param_0];
	shl.b32 	%r177, %r149, 4;
	and.b32  	%r178, %r177, 1792;
	shl.b32 	%r179, %r149, 3;
	and.b32  	%r180, %r179, 120;
	or.b32  	%r181, %r178, %r180;
	shl.b32 	%r182, %r234, 13;
	and.b32  	%r183, %r182, -65536;
	or.b32  	%r184, %r183, %r181;
	shl.b32 	%r185, %r234, 7;
	and.b32  	%r186, %r185, 128;
	or.b32  	%r187, %r184, %r186;
	shl.b32 	%r188, %r235, 11;
	add.s32 	%r189, %r187, %r188;
	mad.lo.s32 	%r190, %r236, 917504, %r189;
	shl.b32 	%r191, %r237, 16;
	add.s32 	%r192, %r190, %r191;
	add.s32 	%r193, %r192, -983040;
	cvta.to.global.u64 	%rd22, %rd32;
	mul.wide.s32 	%rd23, %r193, 4;
	add.s64 	%rd24, %rd22, %rd23;
	ld.global.nc.v4.f32 	{%f946, %f945, %f944, %f943}, [%rd24+16];
$L__BB0_18:
	mov.u32 	%r196, _ZZ67conv2d_shared_6144_conv2d_shared_6144_copy_fused_kernel_bfuse_idx_0E15union_shared_0_;
	add.s32 	%r197, %r196, %r172;
	st.shared.v4.f32 	[%r197+16], {%f946, %f945, %f944, %f943};
$L__BB0_19:
	@%p20 bra 	$L__BB0_21;
	ld.param.u64 	%rd34, [conv2d_shared_6144_conv2d_shared_6144_copy_fused_kernel_bfuse_idx_0_param_2];
	shl.b32 	%r199, %r237, 17;
	shl.b32 	%r201, %r149, 3;
	and.b32  	%r202, %r201, 120;
	shl.b32 	%r203, %r149, 5;
	and.b32  	%r204, %r203, 3584;
	or.b32  	%r205, %r202, %r204;
	shl.b32 	%r206, %r234, 6;
	and.b32  	%r207, %r206, 384;
	or.b32  	%r208, %r205, %r207;
	shl.b32 	%r209, %r235, 12;
	or.b32  	%r210, %r208, %r209;
	mad.lo.s32 	%r211, %r236, 393216, %r210;
	add.s32 	%r212, %r211, %r199;
	cvta.to.global.u64 	%rd25, %rd34;
	mul.wide.u32 	%rd26, %r212, 4;
	add.s64 	%rd27, %rd25, %rd26;
	ld.global.nc.v4.f32 	{%f707, %f708, %f709, %f710}, [%rd27];
	mov.u32 	%r213, _ZZ67conv2d_shared_6144_conv2d_shared_6144_copy_fused_kernel_bfuse_idx_0E15union_shared_1_;
	add.s32 	%r214, %r213, %r203;
	st.shared.v4.f32 	[%r214], {%f707, %f708, %f709, %f710};
	ld.global.nc.v4.f32 	{%f711, %f712, %f713, %f714}, [%rd27+16];
	st.shared.v4.f32 	[%r214+16], {%f711, %f712, %f713, %f714};
$L__BB0_21:
	and.b32  	%r217, %r149, 240;
	mov.u32 	%r218, _ZZ67conv2d_shared_6144_conv2d_shared_6144_copy_fused_kernel_bfuse_idx_0E15union_shared_1_;
	add.s32 	%r219, %r217, %r218;
	add.s32 	%r238, %r219, 256;
	// begin inline asm
	bar.sync 0, 256;
	// end inline asm
	mov.b32 	%r239, 256;
$L__BB0_22:
	mov.u32 	%r15, %tid.x;
	shl.b32 	%r220, %r15, 4;
	and.b32  	%r221, %r220, 240;
	mov.u32 	%r222, _ZZ67conv2d_shared_6144_conv2d_shared_6144_copy_fused_kernel_bfuse_idx_0E15union_shared_0_;
	add.s32 	%r223, %r222, %r221;
	add.s32 	%r224, %r223, %r239;
	ld.shared.f32 	%f715, [%r224+-256];
	ld.shared.f32 	%f716, [%r224];
	ld.shared.f32 	%f717, [%r224+-252];
	ld.shared.f32 	%f718, [%r224+4];
	ld.shared.f32 	%f719, [%r224+-248];
	ld.shared.f32 	%f720, [%r224+8];
	ld.shared.f32 	%f721, [%r224+-244];
	ld.shared.f32 	%f722, [%r224+12];
	ld.shared.f32 	%f723, [%r238+-256];
	ld.shared.f32 	%f724, [%r238];
	ld.shared.f32 	%f725, [%r238+-252];
	ld.shared.f32 	%f726, [%r238+4];
	ld.shared.f32 	%f727, [%r238+-248];
	ld.shared.f32 	%f728, [%r238+8];
	ld.shared.f32 	%f729, [%r238+-244];
	ld.shared.f32 	%f730, [%r238+12];
	fma.rn.f32 	%f978, %f715, %f723, %f978;
	fma.rn.f32 	%f979, %f715, %f724, %f979;
	fma.rn.f32 	%f962, %f716, %f723, %f962;
	fma.rn.f32 	%f995, %f716, %f724, %f995;
	fma.rn.f32 	%f977, %f717, %f723, %f977;
	fma.rn.f32 	%f980, %f717, %f724, %f980;
	fma.rn.f32 	%f961, %f718, %f723, %f961;
	fma.rn.f32 	%f996, %f718, %f724, %f996;
	fma.rn.f32 	%f976, %f719, %f723, %f976;
	fma.rn.f32 	%f981, %f719, %f724, %f981;
	fma.rn.f32 	%f960, %f720, %f723, %f960;
	fma.rn.f32 	%f997, %f720, %f724, %f997;
	fma.rn.f32 	%f975, %f721, %f723, %f975;
	fma.rn.f32 	%f982, %f721, %f724, %f982;
	fma.rn.f32 	%f959, %f722, %f723, %f959;
	fma.rn.f32 	%f998, %f722, %f724, %f998;
	fma.rn.f32 	%f974, %f715, %f725, %f974;
	fma.rn.f32 	%f983, %f715, %f726, %f983;
	fma.rn.f32 	%f958, %f716, %f725, %f958;
	fma.rn.f32 	%f999, %f716, %f726, %f999;
	fma.rn.f32 	%f973, %f717, %f725, %f973;
	fma.rn.f32 	%f984, %f717, %f726, %f984;
	fma.rn.f32 	%f957, %f718, %f725, %f957;
	fma.rn.f32 	%f1000, %f718, %f726, %f1000;
	fma.rn.f32 	%f972, %f719, %f725, %f972;
	fma.rn.f32 	%f985, %f719, %f726, %f985;
	fma.rn.f32 	%f956, %f720, %f725, %f956;
	fma.rn.f32 	%f1001, %f720, %f726, %f1001;
	fma.rn.f32 	%f971, %f721, %f725, %f971;
	fma.rn.f32 	%f986, %f721, %f726, %f986;
	fma.rn.f32 	%f955, %f722, %f725, %f955;
	fma.rn.f32 	%f1002, %f722, %f726, %f1002;
	fma.rn.f32 	%f970, %f715, %f727, %f970;
	fma.rn.f32 	%f987, %f715, %f728, %f987;
	fma.rn.f32 	%f954, %f716, %f727, %f954;
	fma.rn.f32 	%f1003, %f716, %f728, %f1003;
	fma.rn.f32 	%f969, %f717, %f727, %f969;
	fma.rn.f32 	%f988, %f717, %f728, %f988;
	fma.rn.f32 	%f953, %f718, %f727, %f953;
	fma.rn.f32 	%f1004, %f718, %f728, %f1004;
	fma.rn.f32 	%f968, %f719, %f727, %f968;
	fma.rn.f32 	%f989, %f719, %f728, %f989;
	fma.rn.f32 	%f952, %f720, %f727, %f952;
	fma.rn.f32 	%f1005, %f720, %f728, %f1005;
	fma.rn.f32 	%f967, %f721, %f727, %f967;
	fma.rn.f32 	%f990, %f721, %f728, %f990;
	fma.rn.f32 	%f951, %f722, %f727, %f951;
	fma.rn.f32 	%f1006, %f722, %f728, %f1006;
	fma.rn.f32 	%f966, %f715, %f729, %f966;
	fma.rn.f32 	%f991, %f715, %f730, %f991;
	fma.rn.f32 	%f950, %f716, %f729, %f950;
	fma.rn.f32 	%f1007, %f716, %f730, %f1007;
	fma.rn.f32 	%f965, %f717, %f729, %f965;
	fma.rn.f32 	%f992, %f717, %f730, %f992;
	fma.rn.f32 	%f949, %f718, %f729, %f949;
	fma.rn.f32 	%f1008, %f718, %f730, %f1008;
	fma.rn.f32 	%f964, %f719, %f729, %f964;
	fma.rn.f32 	%f993, %f719, %f730, %f993;
	fma.rn.f32 	%f948, %f720, %f729, %f948;
	fma.rn.f32 	%f1009, %f720, %f730, %f1009;
	fma.rn.f32 	%f963, %f721, %f729, %f963;
	fma.rn.f32 	%f994, %f721, %f730, %f994;
	fma.rn.f32 	%f947, %f722, %f729, %f947;
	fma.rn.f32 	%f1010, %f722, %f730, %f1010;
	add.s32 	%r239, %r239, 512;
	add.s32 	%r238, %r238, 512;
	setp.ne.s32 	%p26, %r239, 4352;
	@%p26 bra 	$L__BB0_22;
	add.s32 	%r237, %r237, 1;
	setp.ne.s32 	%p27, %r237, 3;
	@%p27 bra 	$L__BB0_11;
	add.s32 	%r236, %r236, 1;
	setp.ne.s32 	%p28, %r236, 3;
	@%p28 bra 	$L__BB0_10;
	add.s32 	%r235, %r235, 1;
	setp.ne.s32 	%p29, %r235, 32;
	@%p29 bra 	$L__BB0_9;
	ld.param.u64 	%rd33, [conv2d_shared_6144_conv2d_shared_6144_copy_fused_kernel_bfuse_idx_0_param_1];
	shl.b32 	%r225, %r234, 14;
	shl.b32 	%r226, %r15, 6;
	shl.b32 	%r227, %r15, 2;
	or.b32  	%r228, %r227, %r226;
	or.b32  	%r229, %r228, %r225;
	and.b32  	%r230, %r229, -17348;
	shl.b32 	%r231, %r234, 7;
	and.b32  	%r232, %r231, 128;
	or.b32  	%r233, %r230, %r232;
	cvta.to.global.u64 	%rd28, %rd33;
	mul.wide.s32 	%rd29, %r233, 4;
	add.s64 	%rd30, %rd28, %rd29;
	st.global.f32 	[%rd30], %f978;
	st.global.f32 	[%rd30+65536], %f979;
	st.global.f32 	[%rd30+256], %f962;
	st.global.f32 	[%rd30+65792], %f995;
	st.global.f32 	[%rd30+4], %f977;
	st.global.f32 	[%rd30+65540], %f980;
	st.global.f32 	[%rd30+260], %f961;
	st.global.f32 	[%rd30+65796], %f996;
	st.global.f32 	[%rd30+8], %f976;
	st.global.f32 	[%rd30+65544], %f981;
	st.global.f32 	[%rd30+264], %f960;
	st.global.f32 	[%rd30+65800], %f997;
	st.global.f32 	[%rd30+12], %f975;
	st.global.f32 	[%rd30+65548], %f982;
	st.global.f32 	[%rd30+268], %f959;
	st.global.f32 	[%rd30+65804], %f998;
	st.global.f32 	[%rd30+1024], %f974;
	st.global.f32 	[%rd30+66560], %f983;
	st.global.f32 	[%rd30+1280], %f958;
	st.global.f32 	[%rd30+66816], %f999;
	st.global.f32 	[%rd30+1028], %f973;
	st.global.f32 	[%rd30+66564], %f984;
	st.global.f32 	[%rd30+1284], %f957;
	st.global.f32 	[%rd30+66820], %f1000;
	st.global.f32 	[%rd30+1032], %f972;
	st.global.f32 	[%rd30+66568], %f985;
	st.global.f32 	[%rd30+1288], %f956;
	st.global.f32 	[%rd30+66824], %f1001;
	st.global.f32 	[%rd30+1036], %f971;
	st.global.f32 	[%rd30+66572], %f986;
	st.global.f32 	[%rd30+1292], %f955;
	st.global.f32 	[%rd30+66828], %f1002;
	st.global.f32 	[%rd30+2048], %f970;
	st.global.f32 	[%rd30+67584], %f987;
	st.global.f32 	[%rd30+2304], %f954;
	st.global.f32 	[%rd30+67840], %f1003;
	st.global.f32 	[%rd30+2052], %f969;
	st.global.f32 	[%rd30+67588], %f988;
	st.global.f32 	[%rd30+2308], %f953;
	st.global.f32 	[%rd30+67844], %f1004;
	st.global.f32 	[%rd30+2056], %f968;
	st.global.f32 	[%rd30+67592], %f989;
	st.global.f32 	[%rd30+2312], %f952;
	st.global.f32 	[%rd30+67848], %f1005;
	st.global.f32 	[%rd30+2060], %f967;
	st.global.f32 	[%rd30+67596], %f990;
	st.global.f32 	[%rd30+2316], %f951;
	st.global.f32 	[%rd30+67852], %f1006;
	st.global.f32 	[%rd30+3072], %f966;
	st.global.f32 	[%rd30+68608], %f991;
	st.global.f32 	[%rd30+3328], %f950;
	st.global.f32 	[%rd30+68864], %f1007;
	st.global.f32 	[%rd30+3076], %f965;
	st.global.f32 	[%rd30+68612], %f992;
	st.global.f32 	[%rd30+3332], %f949;
	st.global.f32 	[%rd30+68868], %f1008;
	st.global.f32 	[%rd30+3080], %f964;
	st.global.f32 	[%rd30+68616], %f993;
	st.global.f32 	[%rd30+3336], %f948;
	st.global.f32 	[%rd30+68872], %f1009;
	st.global.f32 	[%rd30+3084], %f963;
	st.global.f32 	[%rd30+68620], %f994;
	st.global.f32 	[%rd30+3340], %f947;
	st.global.f32 	[%rd30+68876], %f1010;
	bra.uni 	$L__BB0_46;
$L__BB0_27:
	mul.hi.s32 	%r42, %r234, -1840700269;
	add.s32 	%r43, %r42, %r234;
	shr.u32 	%r44, %r43, 31;
	shr.s32 	%r45, %r43, 6;
	add.s32 	%r46, %r45, %r44;
	add.s32 	%r21, %r46, -1;
	mul.lo.s32 	%r47, %r46, 112;
	sub.s32 	%r48, %r234, %r47;
	shr.s32 	%r49, %r48, 3;
	add.s32 	%r22, %r49, -1;
	mov.b32 	%r240, 0;
	mov.f32 	%f1211, 0f00000000;
	mov.f32 	%f1212, %f1211;
	mov.f32 	%f1213, %f1211;
	mov.f32 	%f1214, %f1211;
	mov.f32 	%f1215, %f1211;
	mov.f32 	%f1216, %f1211;
	mov.f32 	%f1217, %f1211;
	mov.f32 	%f1218, %f1211;
	mov.f32 	%f1219, %f1211;
	mov.f32 	%f1220, %f1211;
	mov.f32 	%f1221, %f1211;
	mov.f32 	%f1222, %f1211;
	mov.f32 	%f1223, %f1211;
	mov.f32 	%f1224, %f1211;
	mov.f32 	%f1225, %f1211;
	mov.f32 	%f1226, %f1211;
	mov.f32 	%f1227, %f1211;
	mov.f32 	%f1228, %f1211;
	mov.f32 	%f1229, %f1211;
	mov.f32 	%f1230, %f1211;
	mov.f32 	%f1231, %f1211;
	mov.f32 	%f1232, %f1211;
	mov.f32 	%f1233, %f1211;
	mov.f32 	%f1234, %f1211;
	mov.f32 	%f1235, %f1211;
	mov.f32 	%f1236, %f1211;
	mov.f32 	%f1237, %f1211;
	mov.f32 	%f1238, %f1211;
	mov.f32 	%f1239, %f1211;
	mov.f32 	%f1240, %f1211;
	mov.f32 	%f1241, %f1211;
	mov.f32 	%f1242, %f1211;
	mov.f32 	%f1243, %f1211;
	mov.f32 	%f1244, %f1211;
	mov.f32 	%f1245, %f1211;
	mov.f32 	%f1246, %f1211;
	mov.f32 	%f1247, %f1211;
	mov.f32 	%f1248, %f1211;
	mov.f32 	%f1249, %f1211;
	mov.f32 	%f1250, %f1211;
	mov.f32 	%f1251, %f1211;
	mov.f32 	%f1252, %f1211;
	mov.f32 	%f1253, %f1211;
	mov.f32 	%f1254, %f1211;
	mov.f32 	%f1255, %f1211;
	mov.f32 	%f1256, %f1211;
	mov.f32 	%f1257, %f1211;
	mov.f32 	%f1258, %f1211;
	mov.f32 	%f1259, %f1211;
	mov.f32 	%f1260, %f1211;
	mov.f32 	%f1261, %f1211;
	mov.f32 	%f1262, %f1211;
	mov.f32 	%f1263, %f1211;
	mov.f32 	%f1264, %f1211;
	mov.f32 	%f1265, %f1211;
	mov.f32 	%f1266, %f1211;
	mov.f32 	%f1267, %f1211;
	mov.f32 	%f1268, %f1211;
	mov.f32 	%f1269, %f1211;
	mov.f32 	%f1270, %f1211;
	mov.f32 	%f1271, %f1211;
	mov.f32 	%f1272, %f1211;
	mov.f32 	%f1273, %f1211;
	mov.f32 	%f1274, %f1211;
$L__BB0_28:
	mov.b32 	%r241, 0;
$L__BB0_29:
	mov.b32 	%r242, 0;
$L__BB0_30:
	mov.u32 	%r52, %tid.x;
	setp.gt.u32 	%p10, %r52, 127;
	// begin inline asm
	bar.sync 0, 256;
	// end inline asm
	mov.f32 	%f1203, 0f00000000;
	mov.f32 	%f1204, 0f00000000;
	mov.f32 	%f1205, 0f00000000;
	mov.f32 	%f1206, 0f00000000;
	@%p10 bra 	$L__BB0_38;
	add.s32 	%r53, %r21, %r241;
	setp.gt.u32 	%p11, %r53, 13;
	@%p11 bra 	$L__BB0_34;
	add.s32 	%r54, %r22, %r242;
	setp.gt.u32 	%p12, %r54, 13;
	@%p12 bra 	$L__BB0_34;
	ld.param.u64 	%rd35, [conv2d_shared_6144_conv2d_shared_6144_copy_fused_kernel_bfuse_idx_0_param_3];
	shl.b32 	%r56, %r52, 4;
	and.b32  	%r57, %r56, 1792;
	shl.b32 	%r58, %r52, 3;
	and.b32  	%r59, %r58, 120;
	or.b32  	%r60, %r57, %r59;
	shl.b32 	%r61, %r234, 13;
	and.b32  	%r62, %r61, -65536;
	or.b32  	%r63, %r62, %r60;
	shl.b32 	%r64, %r234, 7;
	and.b32  	%r65, %r64, 128;
	or.b32  	%r66, %r63, %r65;
	shl.b32 	%r67, %r240, 11;
	add.s32 	%r68, %r66, %r67;
	mad.lo.s32 	%r69, %r241, 917504, %r68;
	shl.b32 	%r70, %r242, 16;
	add.s32 	%r71, %r69, %r70;
	add.s32 	%r72, %r71, -983040;
	cvta.to.global.u64 	%rd7, %rd35;
	mul.wide.s32 	%rd8, %r72, 4;
	add.s64 	%rd9, %rd7, %rd8;
	ld.global.nc.v4.f32 	{%f1206, %f1205, %f1204, %f1203}, [%rd9];
$L__BB0_34:
	shl.b32 	%r75, %r52, 5;
	mov.u32 	%r76, _ZZ67conv2d_shared_6144_conv2d_shared_6144_copy_fused_kernel_bfuse_idx_0E15union_shared_0_;
	add.s32 	%r77, %r76, %r75;
	st.shared.v4.f32 	[%r77], {%f1206, %f1205, %f1204, %f1203};
	mov.f32 	%f1207, 0f00000000;
	mov.f32 	%f1208, 0f00000000;
	mov.f32 	%f1209, 0f00000000;
	mov.f32 	%f1210, 0f00000000;
	@%p11 bra 	$L__BB0_37;
	add.s32 	%r78, %r22, %r242;
	setp.gt.u32 	%p14, %r78, 13;
	@%p14 bra 	$L__BB0_37;
	ld.param.u64 	%rd36, [conv2d_shared_6144_conv2d_shared_6144_copy_fused_kernel_bfuse_idx_0_param_3];
	shl.b32 	%r80, %r52, 4;
	and.b32  	%r81, %r80, 1792;
	shl.b32 	%r82, %r52, 3;
	and.b32  	%r83, %r82, 120;
	or.b32  	%r84, %r81, %r83;
	shl.b32 	%r85, %r234, 13;
	and.b32  	%r86, %r85, -65536;
	or.b32  	%r87, %r86, %r84;
	shl.b32 	%r88, %r234, 7;
	and.b32  	%r89, %r88, 128;
	or.b32  	%r90, %r87, %r89;
	shl.b32 	%r91, %r240, 11;
	add.s32 	%r92, %r90, %r91;
	mad.lo.s32 	%r93, %r241, 917504, %r92;
	shl.b32 	%r94, %r242, 16;
	add.s32 	%r95, %r93, %r94;
	add.s32 	%r96, %r95, -983040;
	cvta.to.global.u64 	%rd10, %rd36;
	mul.wide.s32 	%rd11, %r96, 4;
	add.s64 	%rd12, %rd10, %rd11;
	ld.global.nc.v4.f32 	{%f1210, %f1209, %f1208, %f1207}, [%rd12+16];
$L__BB0_37:
	mov.u32 	%r99, _ZZ67conv2d_shared_6144_conv2d_shared_6144_copy_fused_kernel_bfuse_idx_0E15union_shared_0_;
	add.s32 	%r100, %r99, %r75;
	st.shared.v4.f32 	[%r100+16], {%f1210, %f1209, %f1208, %f1207};
$L__BB0_38:
	@%p10 bra 	$L__BB0_40;
	ld.param.u64 	%rd38, [conv2d_shared_6144_conv2d_shared_6144_copy_fused_kernel_bfuse_idx_0_param_5];
	shl.b32 	%r102, %r242, 17;
	shl.b32 	%r104, %r52, 3;
	and.b32  	%r105, %r104, 120;
	shl.b32 	%r106, %r52, 5;
	and.b32  	%r107, %r106, 3584;
	or.b32  	%r108, %r105, %r107;
	shl.b32 	%r109, %r234, 6;
	and.b32  	%r110, %r109, 384;
	or.b32  	%r111, %r108, %r110;
	shl.b32 	%r112, %r240, 12;
	or.b32  	%r113, %r111, %r112;
	mad.lo.s32 	%r114, %r241, 393216, %r113;
	add.s32 	%r115, %r114, %r102;
	cvta.to.global.u64 	%rd13, %rd38;
	mul.wide.u32 	%rd14, %r115, 4;
	add.s64 	%rd15, %rd13, %rd14;
	ld.global.nc.v4.f32 	{%f678, %f679, %f680, %f681}, [%rd15];
	mov.u32 	%r116, _ZZ67conv2d_shared_6144_conv2d_shared_6144_copy_fused_kernel_bfuse_idx_0E15union_shared_1_;
	add.s32 	%r117, %r116, %r106;
	st.shared.v4.f32 	[%r117], {%f678, %f679, %f680, %f681};
	ld.global.nc.v4.f32 	{%f682, %f683, %f684, %f685}, [%rd15+16];
	st.shared.v4.f32 	[%r117+16], {%f682, %f683, %f684, %f685};
$L__BB0_40:
	// begin inline asm
	bar.sync 0, 256;
	// end inline asm
	mov.b32 	%r243, 0;
$L__BB0_41:
	mov.u32 	%r27, %tid.x;
	shl.b32 	%r119, %r243, 9;
	shl.b32 	%r120, %r27, 4;
	and.b32  	%r121, %r120, 240;
	or.b32  	%r122, %r121, %r119;
	mov.u32 	%r123, _ZZ67conv2d_shared_6144_conv2d_shared_6144_copy_fused_kernel_bfuse_idx_0E15union_shared_0_;
	add.s32 	%r124, %r123, %r122;
	ld.shared.f32 	%f686, [%r124];
	ld.shared.f32 	%f687, [%r124+256];
	ld.shared.f32 	%f688, [%r124+4];
	ld.shared.f32 	%f689, [%r124+260];
	ld.shared.f32 	%f690, [%r124+8];
	ld.shared.f32 	%f691, [%r124+264];
	ld.shared.f32 	%f692, [%r124+12];
	ld.shared.f32 	%f693, [%r124+268];
	and.b32  	%r125, %r27, 240;
	or.b32  	%r126, %r119, %r125;
	mov.u32 	%r127, _ZZ67conv2d_shared_6144_conv2d_shared_6144_copy_fused_kernel_bfuse_idx_0E15union_shared_1_;
	add.s32 	%r128, %r127, %r126;
	ld.shared.f32 	%f694, [%r128];
	ld.shared.f32 	%f695, [%r128+256];
	ld.shared.f32 	%f696, [%r128+4];
	ld.shared.f32 	%f697, [%r128+260];
	ld.shared.f32 	%f698, [%r128+8];
	ld.shared.f32 	%f699, [%r128+264];
	ld.shared.f32 	%f700, [%r128+12];
	ld.shared.f32 	%f701, [%r128+268];
	fma.rn.f32 	%f1274, %f686, %f694, %f1274;
	fma.rn.f32 	%f1242, %f686, %f695, %f1242;
	fma.rn.f32 	%f1258, %f687, %f694, %f1258;
	fma.rn.f32 	%f1226, %f687, %f695, %f1226;
	fma.rn.f32 	%f1273, %f688, %f694, %f1273;
	fma.rn.f32 	%f1241, %f688, %f695, %f1241;
	fma.rn.f32 	%f1257, %f689, %f694, %f1257;
	fma.rn.f32 	%f1225, %f689, %f695, %f1225;
	fma.rn.f32 	%f1272, %f690, %f694, %f1272;
	fma.rn.f32 	%f1240, %f690, %f695, %f1240;
	fma.rn.f32 	%f1256, %f691, %f694, %f1256;
	fma.rn.f32 	%f1224, %f691, %f695, %f1224;
	fma.rn.f32 	%f1271, %f692, %f694, %f1271;
	fma.rn.f32 	%f1239, %f692, %f695, %f1239;
	fma.rn.f32 	%f1255, %f693, %f694, %f1255;
	fma.rn.f32 	%f1223, %f693, %f695, %f1223;
	fma.rn.f32 	%f1270, %f686, %f696, %f1270;
	fma.rn.f32 	%f1238, %f686, %f697, %f1238;
	fma.rn.f32 	%f1254, %f687, %f696, %f1254;
	fma.rn.f32 	%f1222, %f687, %f697, %f1222;
	fma.rn.f32 	%f1269, %f688, %f696, %f1269;
	fma.rn.f32 	%f1237, %f688, %f697, %f1237;
	fma.rn.f32 	%f1253, %f689, %f696, %f1253;
	fma.rn.f32 	%f1221, %f689, %f697, %f1221;
	fma.rn.f32 	%f1268, %f690, %f696, %f1268;
	fma.rn.f32 	%f1236, %f690, %f697, %f1236;
	fma.rn.f32 	%f1252, %f691, %f696, %f1252;
	fma.rn.f32 	%f1220, %f691, %f697, %f1220;
	fma.rn.f32 	%f1267, %f692, %f696, %f1267;
	fma.rn.f32 	%f1235, %f692, %f697, %f1235;
	fma.rn.f32 	%f1251, %f693, %f696, %f1251;
	fma.rn.f32 	%f1219, %f693, %f697, %f1219;
	fma.rn.f32 	%f1266, %f686, %f698, %f1266;
	fma.rn.f32 	%f1234, %f686, %f699, %f1234;
	fma.rn.f32 	%f1250, %f687, %f698, %f1250;
	fma.rn.f32 	%f1218, %f687, %f699, %f1218;
	fma.rn.f32 	%f1265, %f688, %f698, %f1265;
	fma.rn.f32 	%f1233, %f688, %f699, %f1233;
	fma.rn.f32 	%f1249, %f689, %f698, %f1249;
	fma.rn.f32 	%f1217, %f689, %f699, %f1217;
	fma.rn.f32 	%f1264, %f690, %f698, %f1264;
	fma.rn.f32 	%f1232, %f690, %f699, %f1232;
	fma.rn.f32 	%f1248, %f691, %f698, %f1248;
	fma.rn.f32 	%f1216, %f691, %f699, %f1216;
	fma.rn.f32 	%f1263, %f692, %f698, %f1263;
	fma.rn.f32 	%f1231, %f692, %f699, %f1231;
	fma.rn.f32 	%f1247, %f693, %f698, %f1247;
	fma.rn.f32 	%f1215, %f693, %f699, %f1215;
	fma.rn.f32 	%f1262, %f686, %f700, %f1262;
	fma.rn.f32 	%f1230, %f686, %f701, %f1230;
	fma.rn.f32 	%f1246, %f687, %f700, %f1246;
	fma.rn.f32 	%f1214, %f687, %f701, %f1214;
	fma.rn.f32 	%f1261, %f688, %f700, %f1261;
	fma.rn.f32 	%f1229, %f688, %f701, %f1229;
	fma.rn.f32 	%f1245, %f689, %f700, %f1245;
	fma.rn.f32 	%f1213, %f689, %f701, %f1213;
	fma.rn.f32 	%f1260, %f690, %f700, %f1260;
	fma.rn.f32 	%f1228, %f690, %f701, %f1228;
	fma.rn.f32 	%f1244, %f691, %f700, %f1244;
	fma.rn.f32 	%f1212, %f691, %f701, %f1212;
	fma.rn.f32 	%f1259, %f692, %f700, %f1259;
	fma.rn.f32 	%f1227, %f692, %f701, %f1227;
	fma.rn.f32 	%f1243, %f693, %f700, %f1243;
	fma.rn.f32 	%f1211, %f693, %f701, %f1211;
	add.s32 	%r243, %r243, 1;
	setp.ne.s32 	%p16, %r243, 8;
	@%p16 bra 	$L__BB0_41;
	add.s32 	%r242, %r242, 1;
	setp.ne.s32 	%p17, %r242, 3;
	@%p17 bra 	$L__BB0_30;
	add.s32 	%r241, %r241, 1;
	setp.ne.s32 	%p18, %r241, 3;
	@%p18 bra 	$L__BB0_29;
	add.s32 	%r240, %r240, 1;
	setp.ne.s32 	%p19, %r240, 32;
	@%p19 bra 	$L__BB0_28;
	ld.param.u64 	%rd37, [conv2d_shared_6144_conv2d_shared_6144_copy_fused_kernel_bfuse_idx_0_param_4];
	shl.b32 	%r129, %r234, 14;
	shl.b32 	%r130, %r27, 6;
	shl.b32 	%r131, %r27, 2;
	or.b32  	%r132, %r131, %r130;
	or.b32  	%r133, %r132, %r129;
	and.b32  	%r134, %r133, -17348;
	shl.b32 	%r135, %r234, 7;
	and.b32  	%r136, %r135, 128;
	or.b32  	%r137, %r134, %r136;
	cvta.to.global.u64 	%rd16, %rd37;
	mul.wide.s32 	%rd17, %r137, 4;
	add.s64 	%rd18, %rd16, %rd17;
	st.global.f32 	[%rd18], %f1274;
	st.global.f32 	[%rd18+65536], %f1242;
	st.global.f32 	[%rd18+256], %f1258;
	st.global.f32 	[%rd18+65792], %f1226;
	st.global.f32 	[%rd18+4], %f1273;
	st.global.f32 	[%rd18+65540], %f1241;
	st.global.f32 	[%rd18+260], %f1257;
	st.global.f32 	[%rd18+65796], %f1225;
	st.global.f32 	[%rd18+8], %f1272;
	st.global.f32 	[%rd18+65544], %f1240;
	st.global.f32 	[%rd18+264], %f1256;
	st.global.f32 	[%rd18+65800], %f1224;
	st.global.f32 	[%rd18+12], %f1271;
	st.global.f32 	[%rd18+65548], %f1239;
	st.global.f32 	[%rd18+268], %f1255;
	st.global.f32 	[%rd18+65804], %f1223;
	st.global.f32 	[%rd18+1024], %f1270;
	st.global.f32 	[%rd18+66560], %f1238;
	st.global.f32 	[%rd18+1280], %f1254;
	st.global.f32 	[%rd18+66816], %f1222;
	st.global.f32 	[%rd18+1028], %f1269;
	st.global.f32 	[%rd18+66564], %f1237;
	st.global.f32 	[%rd18+1284], %f1253;
	st.global.f32 	[%rd18+66820], %f1221;
	st.global.f32 	[%rd18+1032], %f1268;
	st.global.f32 	[%rd18+66568], %f1236;
	st.global.f32 	[%rd18+1288], %f1252;
	st.global.f32 	[%rd18+66824], %f1220;
	st.global.f32 	[%rd18+1036], %f1267;
	st.global.f32 	[%rd18+66572], %f1235;
	st.global.f32 	[%rd18+1292], %f1251;
	st.global.f32 	[%rd18+66828], %f1219;
	st.global.f32 	[%rd18+2048], %f1266;
	st.global.f32 	[%rd18+67584], %f1234;
	st.global.f32 	[%rd18+2304], %f1250;
	st.global.f32 	[%rd18+67840], %f1218;
	st.global.f32 	[%rd18+2052], %f1265;
	st.global.f32 	[%rd18+67588], %f1233;
	st.global.f32 	[%rd18+2308], %f1249;
	st.global.f32 	[%rd18+67844], %f1217;
	st.global.f32 	[%rd18+2056], %f1264;
	st.global.f32 	[%rd18+67592], %f1232;
	st.global.f32 	[%rd18+2312], %f1248;
	st.global.f32 	[%rd18+67848], %f1216;
	st.global.f32 	[%rd18+2060], %f1263;
	st.global.f32 	[%rd18+67596], %f1231;
	st.global.f32 	[%rd18+2316], %f1247;
	st.global.f32 	[%rd18+67852], %f1215;
	st.global.f32 	[%rd18+3072], %f1262;
	st.global.f32 	[%rd18+68608], %f1230;
	st.global.f32 	[%rd18+3328], %f1246;
	st.global.f32 	[%rd18+68864], %f1214;
	st.global.f32 	[%rd18+3076], %f1261;
	st.global.f32 	[%rd18+68612], %f1229;
	st.global.f32 	[%rd18+3332], %f1245;
	st.global.f32 	[%rd18+68868], %f1213;
	st.global.f32 	[%rd18+3080], %f1260;
	st.global.f32 	[%rd18+68616], %f1228;
	st.global.f32 	[%rd18+3336], %f1244;
	st.global.f32 	[%rd18+68872], %f1212;
	st.global.f32 	[%rd18+3084], %f1259;
	st.global.f32 	[%rd18+68620], %f1227;
	st.global.f32 	[%rd18+3340], %f1243;
	st.global.f32 	[%rd18+68876], %f1211;
$L__BB0_46:
	ret;

}


// ===== COMPILED SASS (sm_100) =====

	.target	sm_100

	.elftype	@"ET_EXEC"


//--------------------- .note.nv.tkinfo           --------------------------
	.section	.note.nv.tkinfo,"",@"SHT_NOTE"
	.sectionflags	@"SHF_NOTE_NV_TKINFO"
	.tkinfo
        /*0018*/ 	.word	0x00000002
        /*0030*/ 	.string	""
        /*0030*/ 	.string	"ptxas"
        /*0030*/ 	.string	"Cuda compilation tools, release 13.0, V13.0.88"
        /*0030*/ 	.string	"Build cuda_13.0.r13.0/compiler.36424714_0"
        /*0030*/ 	.string	"-arch sm_100 -m 64 "



//--------------------- .note.nv.cuinfo           --------------------------
	.section	.note.nv.cuinfo,"",@"SHT_NOTE"
	.sectionflags	@"SHF_NOTE_NV_CUINFO"
        /*0018*/ 	.short	0x0002
        /*001a*/ 	.short	0x0064
        /*001c*/ 	.short	0x0082
	.zero		2


//--------------------- .nv.info                  --------------------------
	.section	.nv.info,"",@"SHT_CUDA_INFO"
	.align	4


	//----- nvinfo : EIATTR_REGCOUNT
	.align		4
        /*0000*/ 	.byte	0x04, 0x2f
        /*0002*/ 	.short	(.L_1 - .L_0)
	.align		4
.L_0:
        /*0004*/ 	.word	index@(conv2d_shared_6144_conv2d_shared_6144_copy_fused_kernel_bfuse_idx_0)
        /*0008*/ 	.word	0x00000062


	//----- nvinfo : EIATTR_FRAME_SIZE
	.align		4
.L_1:
        /*000c*/ 	.byte	0x04, 0x11
        /*000e*/ 	.short	(.L_3 - .L_2)
	.align		4
.L_2:
        /*0010*/ 	.word	index@(conv2d_shared_6144_conv2d_shared_6144_copy_fused_kernel_bfuse_idx_0)
        /*0014*/ 	.word	0x00000000


	//----- nvinfo : EIATTR_MIN_STACK_SIZE
	.align		4
.L_3:
        /*0018*/ 	.byte	0x04, 0x12
        /*001a*/ 	.short	(.L_5 - .L_4)
	.align		4
.L_4:
        /*001c*/ 	.word	index@(conv2d_shared_6144_conv2d_shared_6144_copy_fused_kernel_bfuse_idx_0)
        /*0020*/ 	.word	0x00000000
.L_5:


//--------------------- .nv.compat                --------------------------
	.section	.nv.compat,"",@"SHT_CUDA_COMPAT_INFO"
	.align	4
        /*0000*/ 	.byte	0x02, 0x09, 0x00, 0x00, 0x02, 0x02, 0x01, 0x00, 0x02, 0x05, 0x05, 0x00, 0x03, 0x07, 0x01, 0x01
        /*0010*/ 	.byte	0x02, 0x03, 0x00, 0x00, 0x02, 0x06, 0x01, 0x00, 0x04, 0x0b, 0x08, 0x00, 0x09, 0x00, 0x00, 0x00
        /*0020*/ 	.byte	0x00, 0x00, 0x00, 0x00


//--------------------- .nv.info.conv2d_shared_6144_conv2d_shared_6144_copy_fused_kernel_bfuse_idx_0 --------------------------
	.section	.nv.info.conv2d_shared_6144_conv2d_shared_6144_copy_fused_kernel_bfuse_idx_0,"",@"SHT_CUDA_INFO"
	.sectionflags	@""
	.align	4


	//----- nvinfo : EIATTR_CUDA_API_VERSION
	.align		4
        /*0000*/ 	.byte	0x04, 0x37
        /*0002*/ 	.short	(.L_7 - .L_6)
.L_6:
        /*0004*/ 	.word	0x00000082


	//----- nvinfo : EIATTR_KPARAM_INFO
	.align		4
.L_7:
        /*0008*/ 	.byte	0x04, 0x17
        /*000a*/ 	.short	(.L_9 - .L_8)
.L_8:
        /*000c*/ 	.word	0x00000000
        /*0010*/ 	.short	0x0005
        /*0012*/ 	.short	0x0028
        /*0014*/ 	.byte	0x00, 0xf5, 0x21, 0x00


	//----- nvinfo : EIATTR_KPARAM_INFO
	.align		4
.L_9:
        /*0018*/ 	.byte	0x04, 0x17
        /*001a*/ 	.short	(.L_11 - .L_10)
.L_10:
        /*001c*/ 	.word	0x00000000
        /*0020*/ 	.short	0x0004
        /*0022*/ 	.short	0x0020
        /*0024*/ 	.byte	0x00, 0xf5, 0x21, 0x00


	//----- nvinfo : EIATTR_KPARAM_INFO
	.align		4
.L_11:
        /*0028*/ 	.byte	0x04, 0x17
        /*002a*/ 	.short	(.L_13 - .L_12)
.L_12:
        /*002c*/ 	.word	0x00000000
        /*0030*/ 	.short	0x0003
        /*0032*/ 	.short	0x0018
        /*0034*/ 	.byte	0x00, 0xf5, 0x21, 0x00


	//----- nvinfo : EIATTR_KPARAM_INFO
	.align		4
.L_13:
        /*0038*/ 	.byte	0x04, 0x17
        /*003a*/ 	.short	(.L_15 - .L_14)
.L_14:
        /*003c*/ 	.word	0x00000000
        /*0040*/ 	.short	0x0002
        /*0042*/ 	.short	0x0010
        /*0044*/ 	.byte	0x00, 0xf5, 0x21, 0x00


	//----- nvinfo : EIATTR_KPARAM_INFO
	.align		4
.L_15:
        /*0048*/ 	.byte	0x04, 0x17
        /*004a*/ 	.short	(.L_17 - .L_16)
.L_16:
        /*004c*/ 	.word	0x00000000
        /*0050*/ 	.short	0x0001
        /*0052*/ 	.short	0x0008
        /*0054*/ 	.byte	0x00, 0xf5, 0x21, 0x00


	//----- nvinfo : EIATTR_KPARAM_INFO
	.align		4
.L_17:
        /*0058*/ 	.byte	0x04, 0x17
        /*005a*/ 	.short	(.L_19 - .L_18)
.L_18:
        /*005c*/ 	.word	0x00000000
        /*0060*/ 	.short	0x0000
        /*0062*/ 	.short	0x0000
        /*0064*/ 	.byte	0x00, 0xf5, 0x21, 0x00


	//----- nvinfo : EIATTR_SPARSE_MMA_MASK
	.align		4
.L_19:
        /*0068*/ 	.byte	0x03, 0x50
        /*006a*/ 	.short	0x0000


	//----- nvinfo : EIATTR_MAXREG_COUNT
	.align		4
        /*006c*/ 	.byte	0x03, 0x1b
        /*006e*/ 	.short	0x00ff


	//----- nvinfo : EIATTR_NUM_BARRIERS
	.align		4
        /*0070*/ 	.byte	0x02, 0x4c
        /*0072*/ 	.byte	0x01
	.zero		1


	//----- nvinfo : EIATTR_MERCURY_ISA_VERSION
	.align		4
        /*0074*/ 	.byte	0x03, 0x5f
        /*0076*/ 	.short	0x0101


	//----- nvinfo : EIATTR_VRC_CTA_INIT_COUNT
	.align		4
        /*0078*/ 	.byte	0x02, 0x4a
	.zero		1
	.zero		1


	//----- nvinfo : EIATTR_EXIT_INSTR_OFFSETS
	.align		4
        /*007c*/ 	.byte	0x04, 0x1c
        /*007e*/ 	.short	(.L_21 - .L_20)


	//   ....[0]....
.L_20:
        /*0080*/ 	.word	0x00001570


	//   ....[1]....
        /*0084*/ 	.word	0x000026e0


	//----- nvinfo : EIATTR_MAX_THREADS
	.align		4
.L_21:
        /*0088*/ 	.byte	0x04, 0x05
        /*008a*/ 	.short	(.L_23 - .L_22)
.L_22:
        /*008c*/ 	.word	0x00000100
        /*0090*/ 	.word	0x00000001
        /*0094*/ 	.word	0x00000001


	//----- nvinfo : EIATTR_CRS_STACK_SIZE
	.align		4
.L_23:
        /*0098*/ 	.byte	0x04, 0x1e
        /*009a*/ 	.short	(.L_25 - .L_24)
.L_24:
        /*009c*/ 	.word	0x00000000


	//----- nvinfo : EIATTR_CBANK_PARAM_SIZE
	.align		4
.L_25:
        /*00a0*/ 	.byte	0x03, 0x19
        /*00a2*/ 	.short	0x0030


	//----- nvinfo : EIATTR_PARAM_CBANK
	.align		4
        /*00a4*/ 	.byte	0x04, 0x0a
        /*00a6*/ 	.short	(.L_27 - .L_26)
	.align		4
.L_26:
        /*00a8*/ 	.word	index@(.nv.constant0.conv2d_shared_6144_conv2d_shared_6144_copy_fused_kernel_bfuse_idx_0)
        /*00ac*/ 	.short	0x0380
        /*00ae*/ 	.short	0x0030


	//----- nvinfo : EIATTR_SW_WAR
	.align		4
.L_27:
        /*00b0*/ 	.byte	0x04, 0x36
        /*00b2*/ 	.short	(.L_29 - .L_28)
.L_28:
        /*00b4*/ 	.word	0x00000008
.L_29:


//--------------------- .nv.callgraph             --------------------------
	.section	.nv.callgraph,"",@"SHT_CUDA_CALLGRAPH"
	.align	4
	.sectionentsize	8
	.align		4
        /*0000*/ 	.word	0x00000000
	.align		4
        /*0004*/ 	.word	0xffffffff
	.align		4
        /*0008*/ 	.word	0x00000000
	.align		4
        /*000c*/ 	.word	0xfffffffe
	.align		4
        /*0010*/ 	.word	0x00000000
	.align		4
        /*0014*/ 	.word	0xfffffffd
	.align		4
        /*0018*/ 	.word	0x00000000
	.align		4
        /*001c*/ 	.word	0xfffffffc


//--------------------- .text.conv2d_shared_6144_conv2d_shared_6144_copy_fused_kernel_bfuse_idx_0 --------------------------
	.section	.text.conv2d_shared_6144_conv2d_shared_6144_copy_fused_kernel_bfuse_idx_0,"ax",@progbits
	.align	128
        .global         conv2d_shared_6144_conv2d_shared_6144_copy_fused_kernel_bfuse_idx_0
        .type           conv2d_shared_6144_conv2d_shared_6144_copy_fused_kernel_bfuse_idx_0,@function
        .size           conv2d_shared_6144_conv2d_shared_6144_copy_fused_kernel_bfuse_idx_0,(.L_x_17 - conv2d_shared_6144_conv2d_shared_6144_copy_fused_kernel_bfuse_idx_0)
        .other          conv2d_shared_6144_conv2d_shared_6144_copy_fused_kernel_bfuse_idx_0,@"STO_CUDA_ENTRY STV_DEFAULT"
conv2d_shared_6144_conv2d_shared_6144_copy_fused_kernel_bfuse_idx_0:
.text.conv2d_shared_6144_conv2d_shared_6144_copy_fused_kernel_bfuse_idx_0:
[----:B------:R-:W-:Y:S01]  /*0000*/  LDC R1, c[0x0][0x37c] ;  /* 0x0000df00ff017b82 */ /* 0x000fe20000000800 */
[----:B------:R-:W0:Y:S02]  /*0010*/  S2R R5, SR_CTAID.X ;  /* 0x0000000000057919 */ /* 0x000e240000002500 */
[----:B0-----:R-:W-:-:S13]  /*0020*/  ISETP.GT.U32.AND P0, PT, R5, 0xbcf, PT ;  /* 0x00000bcf0500780c */ /* 0x001fda0003f04070 */
[----:B------:R-:W-:Y:S05]  /*0030*/  @P0 BRA `(.L_x_0) ;  /* 0x0000000000d00947 */ /* 0x000fea0003800000 */
[----:B------:R-:W-:-:S04]  /*0040*/  LOP3.LUT R2, R5, 0xffff, RZ, 0xc0, !PT ;  /* 0x0000ffff05027812 */ /* 0x000fc800078ec0ff */
[----:B------:R-:W-:-:S04]  /*0050*/  SHF.R.U32.HI R0, RZ, 0x2, R2 ;  /* 0x00000002ff007819 */ /* 0x000fc80000011602 */
[----:B------:R-:W-:-:S05]  /*0060*/  LOP3.LUT R0, R0, 0xffff, RZ, 0xc0, !PT ;  /* 0x0000ffff00007812 */ /* 0x000fca00078ec0ff */
[----:B------:R-:W-:-:S05]  /*0070*/  IMAD R0, R0, 0x6187, RZ ;  /* 0x0000618700007824 */ /* 0x000fca00078e02ff */
[----:B------:R-:W-:-:S04]  /*0080*/  SHF.R.U32.HI R0, RZ, 0x13, R0 ;  /* 0x00000013ff007819 */ /* 0x000fc80000011600 */
[----:B------:R-:W-:-:S04]  /*0090*/  LOP3.LUT R3, R0, 0x1, RZ, 0xc0, !PT ;  /* 0x0000000100037812 */ /* 0x000fc800078ec0ff */
[----:B------:R-:W-:-:S13]  /*00a0*/  ISETP.NE.U32.AND P0, PT, R3, 0x1, PT ;  /* 0x000000010300780c */ /* 0x000fda0003f05070 */
[----:B------:R-:W-:Y:S05]  /*00b0*/  @!P0 BRA `(.L_x_1) ;  /* 0x0000000000588947 */ /* 0x000fea0003800000 */
[----:B------:R-:W-:Y:S02]  /*00c0*/  SHF.R.U32.HI R2, RZ, 0x3, R2 ;  /* 0x00000003ff027819 */ /* 0x000fe40000011602 */
[----:B------:R-:W-:Y:S02]  /*00d0*/  PRMT R3, R0, 0x9910, RZ ;  /* 0x0000991000037816 */ /* 0x000fe400000000ff */
[----:B------:R-:W-:Y:S02]  /*00e0*/  LOP3.LUT R2, R2, 0xffff, RZ, 0xc0, !PT ;  /* 0x0000ffff02027812 */ /* 0x000fe400078ec0ff */
[----:B------:R-:W-:-:S03]  /*00f0*/  PLOP3.LUT P0, PT, PT, PT, PT, 0x80, 0x8 ;  /* 0x000000000008781c */ /* 0x000fc60003f0f070 */
[----:B------:R-:W-:-:S05]  /*0100*/  IMAD R2, R2, 0xc31, RZ ;  /* 0x00000c3102027824 */ /* 0x000fca00078e02ff */
[----:B------:R-:W-:-:S04]  /*0110*/  SHF.R.U32.HI R2, RZ, 0x10, R2 ;  /* 0x00000010ff027819 */ /* 0x000fc80000011602 */
[----:B------:R-:W-:-:S05]  /*0120*/  PRMT R2, R2, 0x9910, RZ ;  /* 0x0000991002027816 */ /* 0x000fca00000000ff */
[----:B------:R-:W-:Y:S02]  /*0130*/  IMAD.MOV.U32 R0, RZ, RZ, R2 ;  /* 0x000000ffff007224 */ /* 0x000fe400078e0002 */
[----:B------:R-:W-:Y:S02]  /*0140*/  IMAD.MOV.U32 R2, RZ, RZ, R3 ;  /* 0x000000ffff027224 */ /* 0x000fe400078e0003 */
[----:B------:R-:W-:Y:S02]  /*0150*/  IMAD R0, R0, 0xa8, RZ ;  /* 0x000000a800007824 */ /* 0x000fe400078e02ff */
[----:B------:R-:W-:-:S03]  /*0160*/  IMAD R2, R2, 0x54, RZ ;  /* 0x0000005402027824 */ /* 0x000fc600078e02ff */
[----:B------:R-:W-:Y:S01]  /*0170*/  IADD3 R0, PT, PT, RZ, -R0, RZ ;  /* 0x80000000ff007210 */ /* 0x000fe20007ffe0ff */
[----:B------:R-:W-:-:S03]  /*0180*/  IMAD.MOV R2, RZ, RZ, -R2 ;  /* 0x000000ffff027224 */ /* 0x000fc600078e0a02 */
[----:B------:R-:W-:Y:S02]  /*0190*/  PRMT R0, R0, 0x7710, RZ ;  /* 0x0000771000007816 */ /* 0x000fe400000000ff */
[----:B------:R-:W-:-:S03]  /*01a0*/  PRMT R2, R2, 0x7710, RZ ;  /* 0x0000771002027816 */ /* 0x000fc600000000ff */
[----:B------:R-:W-:Y:S01]  /*01b0*/  IMAD.IADD R0, R0, 0x1, R5 ;  /* 0x0000000100007824 */ /* 0x000fe200078e0205 */
[----:B------:R-:W-:-:S04]  /*01c0*/  IADD3 R2, PT, PT, R2, R5, RZ ;  /* 0x0000000502027210 */ /* 0x000fc80007ffe0ff */
[----:B------:R-:W-:Y:S02]  /*01d0*/  LOP3.LUT R0, R0, 0xffff, RZ, 0xc0, !PT ;  /* 0x0000ffff00007812 */ /* 0x000fe400078ec0ff */
[----:B------:R-:W-:-:S03]  /*01e0*/  LOP3.LUT R3, R2, 0xffff, RZ, 0xc0, !PT ;  /* 0x0000ffff02037812 */ /* 0x000fc600078ec0ff */
[----:B------:R-:W-:-:S05]  /*01f0*/  IMAD.IADD R0, R5, 0x1, -R0 ;  /* 0x0000000105007824 */ /* 0x000fca00078e0a00 */
[----:B------:R-:W-:Y:S01]  /*0200*/  LEA.HI R3, R0, R3, RZ, 0x1f ;  /* 0x0000000300037211 */ /* 0x000fe200078ff8ff */
[----:B------:R-:W-:Y:S06]  /*0210*/  BRA `(.L_x_2) ;  /* 0x00000000006c7947 */ /* 0x000fec0003800000 */
.L_x_1:
[----:B------:R-:W-:Y:S02]  /*0220*/  SHF.R.U32.HI R2, RZ, 0x3, R2 ;  /* 0x00000003ff027819 */ /* 0x000fe40000011602 */
[----:B------:R-:W-:Y:S02]  /*0230*/  PRMT R3, R0, 0x9910, RZ ;  /* 0x0000991000037816 */ /* 0x000fe400000000ff */
[----:B------:R-:W-:Y:S02]  /*0240*/  LOP3.LUT R2, R2, 0xffff, RZ, 0xc0, !PT ;  /* 0x0000ffff02027812 */ /* 0x000fe400078ec0ff */
[----:B------:R-:W-:-:S03]  /*0250*/  PLOP3.LUT P0, PT, PT, PT, PT, 0x8, 0x80 ;  /* 0x000000000080781c */ /* 0x000fc60003f0e170 */
[----:B------:R-:W-:-:S05]  /*0260*/  IMAD R2, R2, 0xc31, RZ ;  /* 0x00000c3102027824 */ /* 0x000fca00078e02ff */
[----:B------:R-:W-:-:S04]  /*0270*/  SHF.R.U32.HI R2, RZ, 0x10, R2 ;  /* 0x00000010ff027819 */ /* 0x000fc80000011602 */
[----:B------:R-:W-:-:S05]  /*0280*/  PRMT R2, R2, 0x9910, RZ ;  /* 0x0000991002027816 */ /* 0x000fca00000000ff */
[----:B------:R-:W-:Y:S01]  /*0290*/  IMAD.MOV.U32 R0, RZ, RZ, R2 ;  /* 0x000000ffff007224 */ /* 0x000fe200078e0002 */
[----:B------:R-:W-:-:S03]  /*02a0*/  MOV R2, R3 ;  /* 0x0000000300027202 */ /* 0x000fc60000000f00 */
[----:B------:R-:W-:Y:S02]  /*02b0*/  IMAD R0, R0, 0xa8, RZ ;  /* 0x000000a800007824 */ /* 0x000fe400078e02ff */
[----:B------:R-:W-:Y:S02]  /*02c0*/  IMAD R2, R2, 0x54, RZ ;  /* 0x0000005402027824 */ /* 0x000fe400078e02ff */
[----:B------:R-:W-:-:S03]  /*02d0*/  IMAD.MOV R0, RZ, RZ, -R0 ;  /* 0x000000ffff007224 */ /* 0x000fc600078e0a00 */
[----:B------:R-:W-:Y:S02]  /*02e0*/  IADD3 R2, PT, PT, RZ, -R2, RZ ;  /* 0x80000002ff027210 */ /* 0x000fe40007ffe0ff */
        /* <DEDUP_REMOVED lines=9> */
.L_x_0:
[----:B------:R-:W-:-:S04]  /*0380*/  IADD3 R0, PT, PT, R5, -0xbd0, RZ ;  /* 0xfffff43005007810 */ /* 0x000fc80007ffe0ff */
[----:B------:R-:W-:-:S04]  /*0390*/  ISETP.GT.U32.AND P1, PT, R0, 0x37, PT ;  /* 0x000000370000780c */ /* 0x000fc80003f24070 */
[----:B------:R-:W-:-:S09]  /*03a0*/  PLOP3.LUT P0, PT, P1, PT, PT, 0x8, 0x80 ;  /* 0x000000000080781c */ /* 0x000fd20000f0e170 */
[C---:B------:R-:W-:Y:S01]  /*03b0*/  @!P1 VIADD R3, R5.reuse, 0xfffffa18 ;  /* 0xfffffa1805039836 */ /* 0x040fe20000000000 */
[----:B------:R-:W-:-:S07]  /*03c0*/  @P1 IADD3 R3, PT, PT, R5, -0x620, RZ ;  /* 0xfffff9e005031810 */ /* 0x000fce0007ffe0ff */
.L_x_2:
[----:B------:R-:W0:Y:S01]  /*03d0*/  LDCU.64 UR8, c[0x0][0x358] ;  /* 0x00006b00ff0877ac */ /* 0x000e220008000a00 */
[----:B------:R-:W-:Y:S05]  /*03e0*/  @!P0 BRA `(.L_x_3) ;  /* 0x0000001000648947 */ /* 0x000fea0003800000 */
[----:B------:R-:W-:Y:S02]  /*03f0*/  IMAD.MOV.U32 R2, RZ, RZ, RZ ;  /* 0x000000ffff027224 */ /* 0x000fe400078e00ff */
[----:B------:R-:W-:Y:S01]  /*0400*/  HFMA2 R0, -RZ, RZ, 0, 0 ;  /* 0x00000000ff007431 */ /* 0x000fe200000001ff */
[----:B------:R-:W-:Y:S01]  /*0410*/  CS2R R80, SRZ ;  /* 0x0000000000507805 */ /* 0x000fe2000001ff00 */
[----:B------:R-:W-:Y:S02]  /*0420*/  HFMA2 R87, -RZ, RZ, 0, 0 ;  /* 0x00000000ff577431 */ /* 0x000fe400000001ff */
[----:B------:R-:W-:Y:S01]  /*0430*/  IMAD.HI R2, R3, -0x6db6db6d, R2 ;  /* 0x9249249303027827 */ /* 0x000fe200078e0202 */
[----:B------:R-:W-:Y:S02]  /*0440*/  CS2R R24, SRZ ;  /* 0x0000000000187805 */ /* 0x000fe4000001ff00 */
[----:B------:R-:W-:Y:S02]  /*0450*/  CS2R R26, SRZ ;  /* 0x00000000001a7805 */ /* 0x000fe4000001ff00 */
[----:B------:R-:W-:-:S02]  /*0460*/  CS2R R28, SRZ ;  /* 0x00000000001c7805 */ /* 0x000fc4000001ff00 */
[----:B------:R-:W-:Y:S02]  /*0470*/  CS2R R30, SRZ ;  /* 0x00000000001e7805 */ /* 0x000fe4000001ff00 */
[----:B------:R-:W-:Y:S02]  /*0480*/  SHF.R.U32.HI R5, RZ, 0x1f, R2 ;  /* 0x0000001fff057819 */ /* 0x000fe40000011602 */
[----:B------:R-:W-:Y:S02]  /*0490*/  CS2R R32, SRZ ;  /* 0x0000000000207805 */ /* 0x000fe4000001ff00 */
[----:B------:R-:W-:Y:S02]  /*04a0*/  CS2R R34, SRZ ;  /* 0x0000000000227805 */ /* 0x000fe4000001ff00 */
[----:B------:R-:W-:Y:S02]  /*04b0*/  CS2R R36, SRZ ;  /* 0x0000000000247805 */ /* 0x000fe4000001ff00 */
[----:B------:R-:W-:Y:S01]  /*04c0*/  LEA.HI.SX32 R84, R2, R5, 0x1a ;  /* 0x0000000502547211 */ /* 0x000fe200078fd2ff */
[----:B------:R-:W-:Y:S01]  /*04d0*/  IMAD.MOV.U32 R2, RZ, RZ, RZ ;  /* 0x000000ffff027224 */ /* 0x000fe200078e00ff */
[----:B------:R-:W-:-:S02]  /*04e0*/  CS2R R38, SRZ ;  /* 0x0000000000267805 */ /* 0x000fc4000001ff00 */
[----:B------:R-:W-:Y:S02]  /*04f0*/  CS2R R40, SRZ ;  /* 0x0000000000287805 */ /* 0x000fe4000001ff00 */
[----:B------:R-:W-:Y:S01]  /*0500*/  CS2R R42, SRZ ;  /* 0x00000000002a7805 */ /* 0x000fe2000001ff00 */
[----:B------:R-:W-:Y:S01]  /*0510*/  IMAD R86, R84, -0x70, R3 ;  /* 0xffffff9054567824 */ /* 0x000fe200078e0203 */
[----:B------:R-:W-:Y:S02]  /*0520*/  CS2R R44, SRZ ;  /* 0x00000000002c7805 */ /* 0x000fe4000001ff00 */
[----:B------:R-:W-:Y:S02]  /*0530*/  CS2R R46, SRZ ;  /* 0x00000000002e7805 */ /* 0x000fe4000001ff00 */
[----:B------:R-:W-:Y:S02]  /*0540*/  CS2R R48, SRZ ;  /* 0x0000000000307805 */ /* 0x000fe4000001ff00 */
[----:B------:R-:W-:-:S02]  /*0550*/  CS2R R50, SRZ ;  /* 0x0000000000327805 */ /* 0x000fc4000001ff00 */
[----:B------:R-:W-:Y:S02]  /*0560*/  CS2R R52, SRZ ;  /* 0x0000000000347805 */ /* 0x000fe4000001ff00 */
[----:B------:R-:W-:Y:S02]  /*0570*/  CS2R R54, SRZ ;  /* 0x0000000000367805 */ /* 0x000fe4000001ff00 */
        /* <DEDUP_REMOVED lines=12> */
[----:B------:R-:W-:Y:S01]  /*0640*/  MOV R83, RZ ;  /* 0x000000ff00537202 */ /* 0x000fe20000000f00 */
[----:B------:R-:W-:Y:S01]  /*0650*/  IMAD.MOV.U32 R85, RZ, RZ, RZ ;  /* 0x000000ffff557224 */ /* 0x000fe200078e00ff */
[----:B------:R-:W-:Y:S01]  /*0660*/  MOV R91, RZ ;  /* 0x000000ff005b7202 */ /* 0x000fe20000000f00 */
[----:B------:R-:W-:Y:S01]  /*0670*/  IMAD.MOV.U32 R89, RZ, RZ, RZ ;  /* 0x000000ffff597224 */ /* 0x000fe200078e00ff */
[----:B------:R-:W-:Y:S01]  /*0680*/  LEA.HI.SX32 R86, R86, 0xffffffff, 0x1d ;  /* 0xffffffff56567811 */ /* 0x000fe200078feaff */
[----:B------:R-:W-:-:S07]  /*0690*/  VIADD R84, R84, 0xffffffff ;  /* 0xffffffff54547836 */ /* 0x000fce0000000000 */
.L_x_9:
[----:B------:R-:W-:-:S07]  /*06a0*/  MOV R93, RZ ;  /* 0x000000ff005d7202 */ /* 0x000fce0000000f00 */
.L_x_8:
[----:B------:R-:W-:Y:S01]  /*06b0*/  IMAD.MOV.U32 R95, RZ, RZ, RZ ;  /* 0x000000ffff5f7224 */ /* 0x000fe200078e00ff */
[----:B------:R-:W-:-:S07]  /*06c0*/  IADD3 R88, PT, PT, R84, R93, RZ ;  /* 0x0000005d54587210 */ /* 0x000fce0007ffe0ff */
.L_x_7:
[----:B------:R-:W1:Y:S01]  /*06d0*/  S2R R82, SR_TID.X ;  /* 0x0000000000527919 */ /* 0x000e620000002100 */
[----:B------:R-:W-:Y:S01]  /*06e0*/  BSSY.RECONVERGENT B0, `(.L_x_4) ;  /* 0x0000042000007945 */ /* 0x000fe20003800200 */
[----:B------:R-:W-:Y:S01]  /*06f0*/  BAR.SYNC.DEFER_BLOCKING 0x0, 0x100 ;  /* 0x0004000000007b1d */ /* 0x000fe20000010000 */
[----:B-1----:R-:W-:-:S13]  /*0700*/  ISETP.GT.U32.AND P0, PT, R82, 0x7f, PT ;  /* 0x0000007f5200780c */ /* 0x002fda0003f04070 */
[----:B------:R-:W-:Y:S05]  /*0710*/  @P0 BRA `(.L_x_5) ;  /* 0x0000000000f80947 */ /* 0x000fea0003800000 */
[----:B------:R-:W-:Y:S01]  /*0720*/  IMAD.IADD R12, R86, 0x1, R95 ;  /* 0x00000001560c7824 */ /* 0x000fe200078e025f */
[----:B------:R-:W-:Y:S01]  /*0730*/  CS2R R10, SRZ ;  /* 0x00000000000a7805 */ /* 0x000fe2000001ff00 */
[----:B------:R-:W-:-:S03]  /*0740*/  IMAD.SHL.U32 R7, R82, 0x8, RZ ;  /* 0x0000000852077824 */ /* 0x000fc600078e00ff */
[----:B------:R-:W-:-:S04]  /*0750*/  ISETP.GT.U32.AND P0, PT, R12, 0xd, PT ;  /* 0x0000000d0c00780c */ /* 0x000fc80003f04070 */
[----:B------:R-:W-:-:S13]  /*0760*/  ISETP.GT.U32.OR P0, PT, R88, 0xd, P0 ;  /* 0x0000000d5800780c */ /* 0x000fda0000704470 */
[----:B------:R-:W-:Y:S01]  /*0770*/  @!P0 SHF.L.U32 R4, R82, 0x4, RZ ;  /* 0x0000000452048819 */ /* 0x000fe200000006ff */
[C---:B------:R-:W-:Y:S01]  /*0780*/  @!P0 IMAD.SHL.U32 R9, R3.reuse, 0x80, RZ ;  /* 0x0000008003098824 */ /* 0x040fe200078e00ff */
[----:B------:R-:W-:Y:S02]  /*0790*/  @!P0 SHF.L.U32 R5, R3, 0xd, RZ ;  /* 0x0000000d03058819 */ /* 0x000fe400000006ff */
[----:B------:R-:W-:-:S04]  /*07a0*/  @!P0 LOP3.LUT R4, R4, 0x700, RZ, 0xc0, !PT ;  /* 0x0000070004048812 */ /* 0x000fc800078ec0ff */
[----:B------:R-:W-:-:S04]  /*07b0*/  @!P0 LOP3.LUT R4, R4, 0x78, R7, 0xf8, !PT ;  /* 0x0000007804048812 */ /* 0x000fc800078ef807 */
[----:B------:R-:W-:Y:S02]  /*07c0*/  @!P0 LOP3.LUT R6, R4, 0xffff0000, R5, 0xf8, !PT ;  /* 0xffff000004068812 */ /* 0x000fe400078ef805 */
[----:B------:R-:W1:Y:S02]  /*07d0*/  @!P0 LDC.64 R4, c[0x0][0x380] ;  /* 0x0000e000ff048b82 */ /* 0x000e640000000a00 */
[----:B------:R-:W-:-:S04]  /*07e0*/  @!P0 LOP3.LUT R9, R6, 0x80, R9, 0xf8, !PT ;  /* 0x0000008006098812 */ /* 0x000fc800078ef809 */
[----:B------:R-:W-:-:S05]  /*07f0*/  @!P0 LEA R6, R80, R9, 0xb ;  /* 0x0000000950068211 */ /* 0x000fca00078e58ff */
[----:B------:R-:W-:-:S04]  /*0800*/  @!P0 IMAD R6, R93, 0xe0000, R6 ;  /* 0x000e00005d068824 */ /* 0x000fc800078e0206 */
[----:B------:R-:W-:-:S05]  /*0810*/  @!P0 IMAD R6, R95, 0x10000, R6 ;  /* 0x000100005f068824 */ /* 0x000fca00078e0206 */
[----:B------:R-:W-:-:S05]  /*0820*/  @!P0 IADD3 R9, PT, PT, R6, -0xf0000, RZ ;  /* 0xfff1000006098810 */ /* 0x000fca0007ffe0ff */
[----:B-1----:R-:W-:Y:S01]  /*0830*/  @!P0 IMAD.WIDE R4, R9, 0x4, R4 ;  /* 0x0000000409048825 */ /* 0x002fe200078e0204 */
[----:B------:R-:W-:-:S06]  /*0840*/  CS2R R8, SRZ ;  /* 0x0000000000087805 */ /* 0x000fcc000001ff00 */
[----:B0-----:R0:W2:Y:S01]  /*0850*/  @!P0 LDG.E.128.CONSTANT R8, desc[UR8][R4.64] ;  /* 0x0000000804088981 */ /* 0x0010a2000c1e9d00 */
[----:B------:R-:W-:Y:S01]  /*0860*/  ISETP.GT.U32.AND P0, PT, R88, 0xd, PT ;  /* 0x0000000d5800780c */ /* 0x000fe20003f04070 */
[----:B------:R-:W1:Y:S01]  /*0870*/  S2UR UR5, SR_CgaCtaId ;  /* 0x00000000000579c3 */ /* 0x000e620000008800 */
[----:B------:R-:W-:Y:S01]  /*0880*/  SHF.L.U32 R92, R82, 0x5, RZ ;  /* 0x00000005525c7819 */ /* 0x000fe200000006ff */
[----:B------:R-:W-:Y:S01]  /*0890*/  UMOV UR4, 0x400 ;  /* 0x0000040000047882 */ /* 0x000fe20000000000 */
[----:B------:R-:W-:Y:S01]  /*08a0*/  ISETP.GT.U32.OR P0, PT, R12, 0xd, P0 ;  /* 0x0000000d0c00780c */ /* 0x000fe20000704470 */
[----:B0-----:R-:W-:-:S12]  /*08b0*/  IMAD.SHL.U32 R5, R3, 0x40, RZ ;  /* 0x0000004003057824 */ /* 0x001fd800078e00ff */
[----:B------:R-:W-:Y:S01]  /*08c0*/  @!P0 IMAD.SHL.U32 R6, R82, 0x10, RZ ;  /* 0x0000001052068824 */ /* 0x000fe200078e00ff */
[----:B------:R-:W-:Y:S01]  /*08d0*/  @!P0 SHF.L.U32 R13, R3, 0xd, RZ ;  /* 0x0000000d030d8819 */ /* 0x000fe200000006ff */
[----:B------:R-:W0:Y:S03]  /*08e0*/  @!P0 LDC.64 R22, c[0x0][0x380] ;  /* 0x0000e000ff168b82 */ /* 0x000e260000000a00 */
[----:B------:R-:W-:Y:S01]  /*08f0*/  @!P0 LOP3.LUT R6, R6, 0x700, RZ, 0xc0, !PT ;  /* 0x0000070006068812 */ /* 0x000fe200078ec0ff */
[----:B-1----:R-:W-:-:S03]  /*0900*/  ULEA UR4, UR5, UR4, 0x18 ;  /* 0x0000000405047291 */ /* 0x002fc6000f8ec0ff */
[----:B------:R-:W-:Y:S02]  /*0910*/  @!P0 LOP3.LUT R6, R6, 0x78, R7, 0xf8, !PT ;  /* 0x0000007806068812 */ /* 0x000fe400078ef807 */
[----:B------:R-:W-:Y:S02]  /*0920*/  LOP3.LUT R7, R7, 0x78, RZ, 0xc0, !PT ;  /* 0x0000007807077812 */ /* 0x000fe400078ec0ff */
[----:B------:R-:W-:Y:S01]  /*0930*/  @!P0 LOP3.LUT R6, R6, 0xffff0000, R13, 0xf8, !PT ;  /* 0xffff000006068812 */ /* 0x000fe200078ef80d */
[----:B------:R-:W-:Y:S01]  /*0940*/  @!P0 IMAD.SHL.U32 R13, R3, 0x80, RZ ;  /* 0x00000080030d8824 */ /* 0x000fe200078e00ff */
[----:B------:R-:W-:Y:S01]  /*0950*/  LOP3.LUT R4, R7, 0xe00, R92, 0xf8, !PT ;  /* 0x00000e0007047812 */ /* 0x000fe200078ef85c */
[----:B------:R-:W1:Y:S01]  /*0960*/  S2UR UR5, SR_CgaCtaId ;  /* 0x00000000000579c3 */ /* 0x000e620000008800 */
[----:B------:R-:W-:Y:S02]  /*0970*/  LEA R90, R82, UR4, 0x5 ;  /* 0x00000004525a7c11 */ /* 0x000fe4000f8e28ff */
[----:B------:R-:W-:-:S02]  /*0980*/  @!P0 LOP3.LUT R13, R6, 0x80, R13, 0xf8, !PT ;  /* 0x00000080060d8812 */ /* 0x000fc400078ef80d */
[----:B------:R-:W-:Y:S02]  /*0990*/  LOP3.LUT R5, R4, 0x180, R5, 0xf8, !PT ;  /* 0x0000018004057812 */ /* 0x000fe400078ef805 */
[C---:B------:R-:W-:Y:S02]  /*09a0*/  @!P0 LEA R6, R80.reuse, R13, 0xb ;  /* 0x0000000d50068211 */ /* 0x040fe400078e58ff */
[----:B------:R-:W3:Y:S01]  /*09b0*/  LDC.64 R12, c[0x0][0x390] ;  /* 0x0000e400ff0c7b82 */ /* 0x000ee20000000a00 */
[----:B------:R-:W-:Y:S02]  /*09c0*/  IMAD R4, R80, 0x1000, R5 ;  /* 0x0000100050047824 */ /* 0x000fe400078e0205 */
[C---:B------:R-:W-:Y:S02]  /*09d0*/  @!P0 IMAD R6, R93.reuse, 0xe0000, R6 ;  /* 0x000e00005d068824 */ /* 0x040fe400078e0206 */
[----:B------:R-:W-:-:S03]  /*09e0*/  IMAD R4, R93, 0x60000, R4 ;  /* 0x000600005d047824 */ /* 0x000fc600078e0204 */
[C---:B------:R-:W-:Y:S02]  /*09f0*/  @!P0 LEA R6, R95.reuse, R6, 0x10 ;  /* 0x000000065f068211 */ /* 0x040fe400078e80ff */
[----:B------:R-:W-:-:S03]  /*0a00*/  LEA R21, R95, R4, 0x11 ;  /* 0x000000045f157211 */ /* 0x000fc600078e88ff */
[----:B------:R-:W-:Y:S01]  /*0a10*/  @!P0 VIADD R5, R6, 0xfff10000 ;  /* 0xfff1000006058836 */ /* 0x000fe20000000000 */
[----:B------:R-:W-:-:S03]  /*0a20*/  CS2R R6, SRZ ;  /* 0x0000000000067805 */ /* 0x000fc6000001ff00 */
[----:B0-----:R-:W-:Y:S01]  /*0a30*/  @!P0 IMAD.WIDE R22, R5, 0x4, R22 ;  /* 0x0000000405168825 */ /* 0x001fe200078e0216 */
[----:B------:R-:W-:-:S03]  /*0a40*/  CS2R R4, SRZ ;  /* 0x0000000000047805 */ /* 0x000fc6000001ff00 */
[----:B---3--:R-:W-:-:S03]  /*0a50*/  IMAD.WIDE.U32 R20, R21, 0x4, R12 ;  /* 0x0000000415147825 */ /* 0x008fc600078e000c */
[----:B------:R-:W3:Y:S04]  /*0a60*/  @!P0 LDG.E.128.CONSTANT R4, desc[UR8][R22.64+0x10] ;  /* 0x0000100816048981 */ /* 0x000ee8000c1e9d00 */
[----:B------:R-:W4:Y:S04]  /*0a70*/  LDG.E.128.CONSTANT R12, desc[UR8][R20.64] ;  /* 0x00000008140c7981 */ /* 0x000f28000c1e9d00 */
[----:B------:R-:W5:Y:S01]  /*0a80*/  LDG.E.128.CONSTANT R16, desc[UR8][R20.64+0x10] ;  /* 0x0000100814107981 */ /* 0x000f62000c1e9d00 */
[----:B------:R-:W-:Y:S02]  /*0a90*/  UMOV UR4, 0x400 ;  /* 0x0000040000047882 */ /* 0x000fe40000000000 */
[----:B------:R-:W-:-:S04]  /*0aa0*/  UIADD3 UR4, UPT, UPT, UR4, 0x3000, URZ ;  /* 0x0000300004047890 */ /* 0x000fc8000fffe0ff */
[----:B-1----:R-:W-:Y:S01]  /*0ab0*/  ULEA UR4, UR5, UR4, 0x18 ;  /* 0x0000000405047291 */ /* 0x002fe2000f8ec0ff */
[----:B--2---:R1:W-:Y:S04]  /*0ac0*/  STS.128 [R90], R8 ;  /* 0x000000085a007388 */ /* 0x0043e80000000c00 */
[----:B---3--:R1:W-:Y:S04]  /*0ad0*/  STS.128 [R90+0x10], R4 ;  /* 0x000010045a007388 */ /* 0x0083e80000000c00 */
[----:B----4-:R1:W-:Y:S04]  /*0ae0*/  STS.128 [R92+UR4], R12 ;  /* 0x0000000c5c007988 */ /* 0x0103e80008000c04 */
[----:B-----5:R1:W-:Y:S02]  /*0af0*/  STS.128 [R92+UR4+0x10], R16 ;  /* 0x000010105c007988 */ /* 0x0203e40008000c04 */
.L_x_5:
[----:B0-----:R-:W-:Y:S05]  /*0b00*/  BSYNC.RECONVERGENT B0 ;  /* 0x0000000000007941 */ /* 0x001fea0003800200 */
.L_x_4:
[----:B-1----:R-:W0:Y:S01]  /*0b10*/  S2R R6, SR_CgaCtaId ;  /* 0x0000000000067919 */ /* 0x002e220000008800 */
[----:B------:R-:W-:Y:S01]  /*0b20*/  MOV R4, 0x400 ;  /* 0x0000040000047802 */ /* 0x000fe20000000f00 */
[----:B------:R-:W-:Y:S01]  /*0b30*/  UMOV UR4, 0x100 ;  /* 0x0000010000047882 */ /* 0x000fe20000000000 */
[----:B------:R-:W-:Y:S01]  /*0b40*/  SHF.L.U32 R8, R82, 0x4, RZ ;  /* 0x0000000452087819 */ /* 0x000fe200000006ff */
[----:B------:R-:W-:Y:S02]  /*0b50*/  BAR.SYNC.DEFER_BLOCKING 0x0, 0x100 ;  /* 0x0004000000007b1d */ /* 0x000fe40000010000 */
[----:B------:R-:W-:-:S05]  /*0b60*/  VIADD R5, R4, 0x3000 ;  /* 0x0000300004057836 */ /* 0x000fca0000000000 */
[C---:B0-----:R-:W-:Y:S02]  /*0b70*/  LEA R7, R6.reuse, R5, 0x18 ;  /* 0x0000000506077211 */ /* 0x041fe400078ec0ff */
[----:B------:R-:W-:Y:S02]  /*0b80*/  LEA R10, R6, R4, 0x18 ;  /* 0x00000004060a7211 */ /* 0x000fe400078ec0ff */
[----:B------:R-:W-:Y:S02]  /*0b90*/  LOP3.LUT R5, R8, 0xf0, RZ, 0xc0, !PT ;  /* 0x000000f008057812 */ /* 0x000fe400078ec0ff */
[----:B------:R-:W-:-:S03]  /*0ba0*/  LOP3.LUT R4, R82, 0xf0, RZ, 0xc0, !PT ;  /* 0x000000f052047812 */ /* 0x000fc600078ec0ff */
[----:B------:R-:W-:Y:S01]  /*0bb0*/  IMAD.IADD R21, R10, 0x1, R5 ;  /* 0x000000010a157824 */ /* 0x000fe200078e0205 */
[----:B------:R-:W-:-:S07]  /*0bc0*/  IADD3 R20, PT, PT, R4, 0x100, R7 ;  /* 0x0000010004147810 */ /* 0x000fce0007ffe007 */
.L_x_6:
[----:B------:R-:W-:Y:S04]  /*0bd0*/  LDS.128 R4, [R21+UR4+-0x100] ;  /* 0xffff000415047984 */ /* 0x000fe80008000c00 */
[----:B------:R-:W0:Y:S04]  /*0be0*/  LDS.128 R8, [R20+-0x100] ;  /* 0xffff000014087984 */ /* 0x000e280000000c00 */
[----:B------:R-:W1:Y:S01]  /*0bf0*/  LDS.128 R12, [R21+UR4] ;  /* 0x00000004150c7984 */ /* 0x000e620008000c00 */
[----:B------:R-:W-:-:S03]  /*0c00*/  UIADD3 UR4, UPT, UPT, UR4, 0x200, URZ ;  /* 0x0000020004047890 */ /* 0x000fc6000fffe0ff */
[----:B------:R2:W3:Y:S01]  /*0c10*/  LDS.128 R16, [R20] ;  /* 0x0000000014107984 */ /* 0x0004e20000000c00 */
[----:B------:R-:W-:Y:S01]  /*0c20*/  UISETP.NE.AND UP0, UPT, UR4, 0x1100, UPT ;  /* 0x000011000400788c */ /* 0x000fe2000bf05270 */
[----:B--2---:R-:W-:Y:S01]  /*0c30*/  IADD3 R20, PT, PT, R20, 0x200, RZ ;  /* 0x0000020014147810 */ /* 0x004fe20007ffe0ff */
[----:B0-----:R-:W-:Y:S01]  /*0c40*/  FFMA R57, R4, R8, R57 ;  /* 0x0000000804397223 */ /* 0x001fe20000000039 */
[C---:B------:R-:W-:Y:S01]  /*0c50*/  FFMA R55, R8.reuse, R5, R55 ;  /* 0x0000000508377223 */ /* 0x040fe20000000037 */
[C---:B------:R-:W-:Y:S01]  /*0c60*/  FFMA R53, R8.reuse, R6, R53 ;  /* 0x0000000608357223 */ /* 0x040fe20000000035 */
[----:B------:R-:W-:Y:S01]  /*0c70*/  FFMA R48, R8, R7, R48 ;  /* 0x0000000708307223 */ /* 0x000fe20000000030 */
[----:B-1----:R-:W-:Y:S01]  /*0c80*/  FFMA R39, R12, R8, R39 ;  /* 0x000000080c277223 */ /* 0x002fe20000000027 */
[C---:B------:R-:W-:Y:S01]  /*0c90*/  FFMA R34, R8.reuse, R13, R34 ;  /* 0x0000000d08227223 */ /* 0x040fe20000000022 */
[C---:B------:R-:W-:Y:S01]  /*0ca0*/  FFMA R37, R8.reuse, R14, R37 ;  /* 0x0000000e08257223 */ /* 0x040fe20000000025 */
[----:B------:R-:W-:Y:S01]  /*0cb0*/  FFMA R32, R8, R15, R32 ;  /* 0x0000000f08207223 */ /* 0x000fe20000000020 */
[-C--:B------:R-:W-:Y:S01]  /*0cc0*/  FFMA R51, R4, R9.reuse, R51 ;  /* 0x0000000904337223 */ /* 0x080fe20000000033 */
[-C--:B------:R-:W-:Y:S01]  /*0cd0*/  FFMA R46, R5, R9.reuse, R46 ;  /* 0x00000009052e7223 */ /* 0x080fe2000000002e */
[-C--:B------:R-:W-:Y:S01]  /*0ce0*/  FFMA R49, R6, R9.reuse, R49 ;  /* 0x0000000906317223 */ /* 0x080fe20000000031 */
[-C--:B------:R-:W-:Y:S01]  /*0cf0*/  FFMA R44, R7, R9.reuse, R44 ;  /* 0x00000009072c7223 */ /* 0x080fe2000000002c */
[-C--:B------:R-:W-:Y:S01]  /*0d00*/  FFMA R35, R12, R9.reuse, R35 ;  /* 0x000000090c237223 */ /* 0x080fe20000000023 */
[-C--:B------:R-:W-:Y:S01]  /*0d10*/  FFMA R30, R13, R9.reuse, R30 ;  /* 0x000000090d1e7223 */ /* 0x080fe2000000001e */
[-C--:B------:R-:W-:Y:S01]  /*0d20*/  FFMA R33, R14, R9.reuse, R33 ;  /* 0x000000090e217223 */ /* 0x080fe20000000021 */
        /* <DEDUP_REMOVED lines=17> */
[-C--:B---3--:R-:W-:Y:S01]  /*0e40*/  FFMA R59, R4, R16.reuse, R59 ;  /* 0x00000010043b7223 */ /* 0x088fe2000000003b */
[----:B------:R-:W-:Y:S01]  /*0e50*/  FFMA R77, R12, R16, R77 ;  /* 0x000000100c4d7223 */ /* 0x000fe2000000004d */
[C---:B------:R-:W-:Y:S01]  /*0e60*/  FFMA R61, R16.reuse, R5, R61 ;  /* 0x00000005103d7223 */ /* 0x040fe2000000003d */
[C---:B------:R-:W-:Y:S01]  /*0e70*/  FFMA R64, R16.reuse, R13, R64 ;  /* 0x0000000d10407223 */ /* 0x040fe20000000040 */
[C---:B------:R-:W-:Y:S01]  /*0e80*/  FFMA R63, R16.reuse, R6, R63 ;  /* 0x00000006103f7223 */ /* 0x040fe2000000003f */
        /* <DEDUP_REMOVED lines=27> */
[----:B------:R-:W-:Y:S06]  /*1040*/  BRA.U UP0, `(.L_x_6) ;  /* 0xfffffff900e07547 */ /* 0x000fec000b83ffff */
[----:B------:R-:W-:-:S05]  /*1050*/  VIADD R95, R95, 0x1 ;  /* 0x000000015f5f7836 */ /* 0x000fca0000000000 */
[----:B------:R-:W-:-:S13]  /*1060*/  ISETP.NE.AND P0, PT, R95, 0x3, PT ;  /* 0x000000035f00780c */ /* 0x000fda0003f05270 */
[----:B------:R-:W-:Y:S05]  /*1070*/  @P0 BRA `(.L_x_7) ;  /* 0xfffffff400940947 */ /* 0x000fea000383ffff */
[----:B------:R-:W-:-:S04]  /*1080*/  IADD3 R93, PT, PT, R93, 0x1, RZ ;  /* 0x000000015d5d7810 */ /* 0x000fc80007ffe0ff */
[----:B------:R-:W-:-:S13]  /*1090*/  ISETP.NE.AND P0, PT, R93, 0x3, PT ;  /* 0x000000035d00780c */ /* 0x000fda0003f05270 */
[----:B------:R-:W-:Y:S05]  /*10a0*/  @P0 BRA `(.L_x_8) ;  /* 0xfffffff400800947 */ /* 0x000fea000383ffff */
[----:B------:R-:W-:-:S05]  /*10b0*/  VIADD R80, R80, 0x1 ;  /* 0x0000000150507836 */ /* 0x000fca0000000000 */
[----:B------:R-:W-:-:S13]  /*10c0*/  ISETP.NE.AND P0, PT, R80, 0x20, PT ;  /* 0x000000205000780c */ /* 0x000fda0003f05270 */
[----:B------:R-:W-:Y:S05]  /*10d0*/  @P0 BRA `(.L_x_9) ;  /* 0xfffffff400700947 */ /* 0x000fea000383ffff */
[----:B------:R-:W0:Y:S01]  /*10e0*/  LDC.64 R4, c[0x0][0x388] ;  /* 0x0000e200ff047b82 */ /* 0x000e220000000a00 */
[C---:B------:R-:W-:Y:S01]  /*10f0*/  SHF.L.U32 R7, R82.reuse, 0x6, RZ ;  /* 0x0000000652077819 */ /* 0x040fe200000006ff */
[----:B------:R-:W-:Y:S01]  /*1100*/  IMAD.SHL.U32 R82, R82, 0x4, RZ ;  /* 0x0000000452527824 */ /* 0x000fe200078e00ff */
[C---:B------:R-:W-:Y:S01]  /*1110*/  SHF.L.U32 R6, R3.reuse, 0xe, RZ ;  /* 0x0000000e03067819 */ /* 0x040fe200000006ff */
[----:B------:R-:W-:-:S03]  /*1120*/  IMAD.SHL.U32 R3, R3, 0x80, RZ ;  /* 0x0000008003037824 */ /* 0x000fc600078e00ff */
[----:B------:R-:W-:-:S04]  /*1130*/  LOP3.LUT R6, R6, R82, R7, 0xfe, !PT ;  /* 0x0000005206067212 */ /* 0x000fc800078efe07 */
[----:B------:R-:W-:-:S04]  /*1140*/  LOP3.LUT R6, R6, 0xffffbc3c, RZ, 0xc0, !PT ;  /* 0xffffbc3c06067812 */ /* 0x000fc800078ec0ff */
[----:B------:R-:W-:-:S05]  /*1150*/  LOP3.LUT R3, R6, 0x80, R3, 0xf8, !PT ;  /* 0x0000008006037812 */ /* 0x000fca00078ef803 */
[----:B0-----:R-:W-:-:S05]  /*1160*/  IMAD.WIDE R4, R3, 0x4, R4 ;  /* 0x0000000403047825 */ /* 0x001fca00078e0204 */
[----:B------:R-:W-:Y:S04]  /*1170*/  STG.E desc[UR8][R4.64], R57 ;  /* 0x0000003904007986 */ /* 0x000fe8000c101908 */
        /* <DEDUP_REMOVED lines=62> */
[----:B------:R-:W-:Y:S01]  /*1560*/  STG.E desc[UR8][R4.64+0x10d0c], R78 ;  /* 0x010d0c4e04007986 */ /* 0x000fe2000c101908 */
[----:B------:R-:W-:Y:S05]  /*1570*/  EXIT ;  /* 0x000000000000794d */ /* 0x000fea0003800000 */
.L_x_3:
[----:B------:R-:W-:Y:S01]  /*1580*/  HFMA2 R2, -RZ, RZ, 0, 0 ;  /* 0x00000000ff027431 */ /* 0x000fe200000001ff */
[----:B------:R-:W-:Y:S01]  /*1590*/  CS2R R82, SRZ ;  /* 0x0000000000527805 */ /* 0x000fe2000001ff00 */
[----:B------:R-:W-:Y:S02]  /*15a0*/  HFMA2 R85, -RZ, RZ, 0, 0 ;  /* 0x00000000ff557431 */ /* 0x000fe400000001ff */
[----:B------:R-:W-:Y:S01]  /*15b0*/  IMAD.MOV.U32 R0, RZ, RZ, RZ ;  /* 0x000000ffff007224 */ /* 0x000fe200078e00ff */
[----:B------:R-:W-:Y:S02]  /*15c0*/  CS2R R24, SRZ ;  /* 0x0000000000187805 */ /* 0x000fe4000001ff00 */
[----:B------:R-:W-:Y:S02]  /*15d0*/  CS2R R26, SRZ ;  /* 0x00000000001a7805 */ /* 0x000fe4000001ff00 */
[----:B------:R-:W-:Y:S02]  /*15e0*/  CS2R R28, SRZ ;  /* 0x00000000001c7805 */ /* 0x000fe4000001ff00 */
[----:B------:R-:W-:-:S02]  /*15f0*/  CS2R R30, SRZ ;  /* 0x00000000001e7805 */ /* 0x000fc4000001ff00 */
[----:B------:R-:W-:Y:S02]  /*1600*/  CS2R R32, SRZ ;  /* 0x0000000000207805 */ /* 0x000fe4000001ff00 */
[----:B------:R-:W-:Y:S01]  /*1610*/  CS2R R34, SRZ ;  /* 0x0000000000227805 */ /* 0x000fe2000001ff00 */
[----:B------:R-:W-:Y:S01]  /*1620*/  IMAD.HI R2, R3, -0x6db6db6d, R2 ;  /* 0x9249249303027827 */ /* 0x000fe200078e0202 */
[----:B------:R-:W-:Y:S02]  /*1630*/  CS2R R36, SRZ ;  /* 0x0000000000247805 */ /* 0x000fe4000001ff00 */
[----:B------:R-:W-:Y:S02]  /*1640*/  CS2R R38, SRZ ;  /* 0x0000000000267805 */ /* 0x000fe4000001ff00 */
[----:B------:R-:W-:Y:S02]  /*1650*/  CS2R R40, SRZ ;  /* 0x0000000000287805 */ /* 0x000fe4000001ff00 */
[----:B------:R-:W-:-:S02]  /*1660*/  CS2R R42, SRZ ;  /* 0x00000000002a7805 */ /* 0x000fc4000001ff00 */
[----:B------:R-:W-:Y:S02]  /*1670*/  SHF.R.U32.HI R5, RZ, 0x1f, R2 ;  /* 0x0000001fff057819 */ /* 0x000fe40000011602 */
[----:B------:R-:W-:Y:S02]  /*1680*/  CS2R R44, SRZ ;  /* 0x00000000002c7805 */ /* 0x000fe4000001ff00 */
[----:B------:R-:W-:Y:S02]  /*1690*/  CS2R R46, SRZ ;  /* 0x00000000002e7805 */ /* 0x000fe4000001ff00 */
[----:B------:R-:W-:Y:S02]  /*16a0*/  CS2R R48, SRZ ;  /* 0x0000000000307805 */ /* 0x000fe4000001ff00 */
[----:B------:R-:W-:Y:S02]  /*16b0*/  LEA.HI.SX32 R84, R2, R5, 0x1a ;  /* 0x0000000502547211 */ /* 0x000fe400078fd2ff */
[----:B------:R-:W-:-:S02]  /*16c0*/  CS2R R50, SRZ ;  /* 0x0000000000327805 */ /* 0x000fc4000001ff00 */
[----:B------:R-:W-:Y:S02]  /*16d0*/  MOV R2, RZ ;  /* 0x000000ff00027202 */ /* 0x000fe40000000f00 */
[----:B------:R-:W-:Y:S02]  /*16e0*/  CS2R R52, SRZ ;  /* 0x0000000000347805 */ /* 0x000fe4000001ff00 */
[----:B------:R-:W-:Y:S01]  /*16f0*/  CS2R R54, SRZ ;  /* 0x0000000000367805 */ /* 0x000fe2000001ff00 */
[----:B------:R-:W-:Y:S01]  /*1700*/  IMAD R86, R84, -0x70, R3 ;  /* 0xffffff9054567824 */ /* 0x000fe200078e0203 */
        /* <DEDUP_REMOVED lines=11> */
[----:B------:R-:W-:Y:S01]  /*17c0*/  CS2R R78, SRZ ;  /* 0x00000000004e7805 */ /* 0x000fe2000001ff00 */
[----:B------:R-:W-:Y:S01]  /*17d0*/  IMAD.MOV.U32 R81, RZ, RZ, RZ ;  /* 0x000000ffff517224 */ /* 0x000fe200078e00ff */
[----:B------:R-:W-:Y:S01]  /*17e0*/  MOV R89, RZ ;  /* 0x000000ff00597202 */ /* 0x000fe20000000f00 */
[----:B------:R-:W-:Y:S01]  /*17f0*/  IMAD.MOV.U32 R87, RZ, RZ, RZ ;  /* 0x000000ffff577224 */ /* 0x000fe200078e00ff */
[----:B------:R-:W-:Y:S01]  /*1800*/  IADD3 R84, PT, PT, R84, -0x1, RZ ;  /* 0xffffffff54547810 */ /* 0x000fe20007ffe0ff */
[----:B------:R-:W-:Y:S01]  /*1810*/  IMAD.MOV.U32 R91, RZ, RZ, RZ ;  /* 0x000000ffff5b7224 */ /* 0x000fe200078e00ff */
[----:B------:R-:W-:-:S07]  /*1820*/  LEA.HI.SX32 R86, R86, 0xffffffff, 0x1d ;  /* 0xffffffff56567811 */ /* 0x000fce00078feaff */
.L_x_15:
[----:B------:R-:W-:-:S07]  /*1830*/  IMAD.MOV.U32 R93, RZ, RZ, RZ ;  /* 0x000000ffff5d7224 */ /* 0x000fce00078e00ff */
.L_x_14:
[----:B------:R-:W-:Y:S02]  /*1840*/  HFMA2 R95, -RZ, RZ, 0, 0 ;  /* 0x00000000ff5f7431 */ /* 0x000fe400000001ff */
[----:B------:R-:W-:-:S07]  /*1850*/  IMAD.IADD R88, R84, 0x1, R93 ;  /* 0x0000000154587824 */ /* 0x000fce00078e025d */
.L_x_13:
[----:B------:R-:W1:Y:S01]  /*1860*/  S2R R80, SR_TID.X ;  /* 0x0000000000507919 */ /* 0x000e620000002100 */
[----:B------:R-:W-:Y:S01]  /*1870*/  BSSY.RECONVERGENT B0, `(.L_x_10) ;  /* 0x0000042000007945 */ /* 0x000fe20003800200 */
[----:B------:R-:W-:Y:S01]  /*1880*/  BAR.SYNC.DEFER_BLOCKING 0x0, 0x100 ;  /* 0x0004000000007b1d */ /* 0x000fe20000010000 */
[----:B-1----:R-:W-:-:S13]  /*1890*/  ISETP.GT.U32.AND P0, PT, R80, 0x7f, PT ;  /* 0x0000007f5000780c */ /* 0x002fda0003f04070 */
[----:B------:R-:W-:Y:S05]  /*18a0*/  @P0 BRA `(.L_x_11) ;  /* 0x0000000000f80947 */ /* 0x000fea0003800000 */
[----:B------:R-:W-:Y:S02]  /*18b0*/  IADD3 R12, PT, PT, R86, R95, RZ ;  /* 0x0000005f560c7210 */ /* 0x000fe40007ffe0ff */
[----:B------:R-:W-:Y:S02]  /*18c0*/  CS2R R10, SRZ ;  /* 0x00000000000a7805 */ /* 0x000fe4000001ff00 */
[----:B------:R-:W-:Y:S02]  /*18d0*/  SHF.L.U32 R13, R80, 0x3, RZ ;  /* 0x00000003500d7819 */ /* 0x000fe400000006ff */
[----:B------:R-:W-:Y:S02]  /*18e0*/  CS2R R8, SRZ ;  /* 0x0000000000087805 */ /* 0x000fe4000001ff00 */
[----:B------:R-:W-:-:S04]  /*18f0*/  ISETP.GT.U32.AND P0, PT, R12, 0xd, PT ;  /* 0x0000000d0c00780c */ /* 0x000fc80003f04070 */
[----:B------:R-:W-:-:S13]  /*1900*/  ISETP.GT.U32.OR P0, PT, R88, 0xd, P0 ;  /* 0x0000000d5800780c */ /* 0x000fda0000704470 */
[----:B------:R-:W-:Y:S01]  /*1910*/  @!P0 IMAD.SHL.U32 R4, R80, 0x10, RZ ;  /* 0x0000001050048824 */ /* 0x000fe200078e00ff */
[C---:B------:R-:W-:Y:S01]  /*1920*/  @!P0 SHF.L.U32 R7, R3.reuse, 0x7, RZ ;  /* 0x0000000703078819 */ /* 0x040fe200000006ff */
[----:B------:R-:W-:-:S03]  /*1930*/  @!P0 IMAD.SHL.U32 R5, R3, 0x2000, RZ ;  /* 0x0000200003058824 */ /* 0x000fc600078e00ff */
[----:B------:R-:W-:-:S04]  /*1940*/  @!P0 LOP3.LUT R4, R4, 0x700, RZ, 0xc0, !PT ;  /* 0x0000070004048812 */ /* 0x000fc800078ec0ff */
[----:B------:R-:W-:-:S04]  /*1950*/  @!P0 LOP3.LUT R4, R4, 0x78, R13, 0xf8, !PT ;  /* 0x0000007804048812 */ /* 0x000fc800078ef80d */
[----:B------:R-:W-:Y:S02]  /*1960*/  @!P0 LOP3.LUT R6, R4, 0xffff0000, R5, 0xf8, !PT ;  /* 0xffff000004068812 */ /* 0x000fe400078ef805 */
[----:B------:R-:W1:Y:S02]  /*1970*/  @!P0 LDC.64 R4, c[0x0][0x398] ;  /* 0x0000e600ff048b82 */ /* 0x000e640000000a00 */
[----:B------:R-:W-:-:S05]  /*1980*/  @!P0 LOP3.LUT R7, R6, 0x80, R7, 0xf8, !PT ;  /* 0x0000008006078812 */ /* 0x000fca00078ef807 */
[----:B------:R-:W-:-:S04]  /*1990*/  @!P0 IMAD R6, R82, 0x800, R7 ;  /* 0x0000080052068824 */ /* 0x000fc800078e0207 */
[----:B------:R-:W-:-:S05]  /*19a0*/  @!P0 IMAD R6, R93, 0xe0000, R6 ;  /* 0x000e00005d068824 */ /* 0x000fca00078e0206 */
[----:B------:R-:W-:-:S05]  /*19b0*/  @!P0 LEA R6, R95, R6, 0x10 ;  /* 0x000000065f068211 */ /* 0x000fca00078e80ff */
[----:B------:R-:W-:-:S04]  /*19c0*/  @!P0 VIADD R7, R6, 0xfff10000 ;  /* 0xfff1000006078836 */ /* 0x000fc80000000000 */
[----:B-1----:R-:W-:-:S05]  /*19d0*/  @!P0 IMAD.WIDE R4, R7, 0x4, R4 ;  /* 0x0000000407048825 */ /* 0x002fca00078e0204 */
[----:B0-----:R0:W2:Y:S01]  /*19e0*/  @!P0 LDG.E.128.CONSTANT R8, desc[UR8][R4.64] ;  /* 0x0000000804088981 */ /* 0x0010a2000c1e9d00 */
[----:B------:R-:W-:Y:S01]  /*19f0*/  ISETP.GT.U32.AND P0, PT, R88, 0xd, PT ;  /* 0x0000000d5800780c */ /* 0x000fe20003f04070 */
[----:B------:R-:W-:Y:S01]  /*1a00*/  IMAD.SHL.U32 R92, R80, 0x20, RZ ;  /* 0x00000020505c7824 */ /* 0x000fe200078e00ff */
[----:B------:R-:W1:Y:S01]  /*1a10*/  S2UR UR5, SR_CgaCtaId ;  /* 0x00000000000579c3 */ /* 0x000e620000008800 */
[----:B------:R-:W-:Y:S01]  /*1a20*/  UMOV UR4, 0x400 ;  /* 0x0000040000047882 */ /* 0x000fe20000000000 */
[----:B------:R-:W-:-:S13]  /*1a30*/  ISETP.GT.U32.OR P0, PT, R12, 0xd, P0 ;  /* 0x0000000d0c00780c */ /* 0x000fda0000704470 */
[----:B------:R-:W-:Y:S01]  /*1a40*/  @!P0 SHF.L.U32 R6, R80, 0x4, RZ ;  /* 0x0000000450068819 */ /* 0x000fe200000006ff */
[----:B------:R-:W-:Y:S01]  /*1a50*/  @!P0 IMAD.SHL.U32 R7, R3, 0x2000, RZ ;  /* 0x0000200003078824 */ /* 0x000fe200078e00ff */
[----:B------:R-:W3:Y:S02]  /*1a60*/  @!P0 LDC.64 R22, c[0x0][0x398] ;  /* 0x0000e600ff168b82 */ /* 0x000ee40000000a00 */
[----:B------:R-:W-:-:S04]  /*1a70*/  @!P0 LOP3.LUT R6, R6, 0x700, RZ, 0xc0, !PT ;  /* 0x0000070006068812 */ /* 0x000fc800078ec0ff */
[----:B------:R-:W-:Y:S01]  /*1a80*/  @!P0 LOP3.LUT R6, R6, 0x78, R13, 0xf8, !PT ;  /* 0x0000007806068812 */ /* 0x000fe200078ef80d */
[----:B-1----:R-:W-:Y:S01]  /*1a90*/  ULEA UR4, UR5, UR4, 0x18 ;  /* 0x0000000405047291 */ /* 0x002fe2000f8ec0ff */
[----:B------:R-:W-:Y:S02]  /*1aa0*/  LOP3.LUT R13, R13, 0x78, RZ, 0xc0, !PT ;  /* 0x000000780d0d7812 */ /* 0x000fe400078ec0ff */
[----:B------:R-:W-:Y:S02]  /*1ab0*/  @!P0 LOP3.LUT R6, R6, 0xffff0000, R7, 0xf8, !PT ;  /* 0xffff000006068812 */ /* 0x000fe400078ef807 */
[----:B------:R-:W-:Y:S02]  /*1ac0*/  @!P0 SHF.L.U32 R7, R3, 0x7, RZ ;  /* 0x0000000703078819 */ /* 0x000fe400000006ff */
[----:B0-----:R-:W-:Y:S02]  /*1ad0*/  LOP3.LUT R5, R13, 0xe00, R92, 0xf8, !PT ;  /* 0x00000e000d057812 */ /* 0x001fe400078ef85c */
[----:B------:R-:W-:Y:S01]  /*1ae0*/  @!P0 LOP3.LUT R7, R6, 0x80, R7, 0xf8, !PT ;  /* 0x0000008006078812 */ /* 0x000fe200078ef807 */
[----:B------:R-:W0:Y:S01]  /*1af0*/  LDC.64 R12, c[0x0][0x3a8] ;  /* 0x0000ea00ff0c7b82 */ /* 0x000e220000000a00 */
[----:B------:R-:W-:-:S02]  /*1b00*/  SHF.L.U32 R6, R3, 0x6, RZ ;  /* 0x0000000603067819 */ /* 0x000fc400000006ff */
[----:B------:R-:W-:Y:S01]  /*1b10*/  LEA R90, R80, UR4, 0x5 ;  /* 0x00000004505a7c11 */ /* 0x000fe2000f8e28ff */
[----:B------:R-:W-:Y:S01]  /*1b20*/  @!P0 IMAD R4, R82, 0x800, R7 ;  /* 0x0000080052048824 */ /* 0x000fe200078e0207 */
[----:B------:R-:W-:-:S03]  /*1b30*/  LOP3.LUT R5, R5, 0x180, R6, 0xf8, !PT ;  /* 0x0000018005057812 */ /* 0x000fc600078ef806 */
[----:B------:R-:W-:Y:S01]  /*1b40*/  @!P0 IMAD R6, R93, 0xe0000, R4 ;  /* 0x000e00005d068824 */ /* 0x000fe200078e0204 */
[----:B------:R-:W-:-:S03]  /*1b50*/  LEA R4, R82, R5, 0xc ;  /* 0x0000000552047211 */ /* 0x000fc600078e60ff */
[----:B------:R-:W-:Y:S02]  /*1b60*/  @!P0 IMAD R6, R95, 0x10000, R6 ;  /* 0x000100005f068824 */ /* 0x000fe400078e0206 */
[----:B------:R-:W-:-:S03]  /*1b70*/  IMAD R4, R93, 0x60000, R4 ;  /* 0x000600005d047824 */ /* 0x000fc600078e0204 */
[----:B------:R-:W-:Y:S01]  /*1b80*/  @!P0 IADD3 R5, PT, PT, R6, -0xf0000, RZ ;  /* 0xfff1000006058810 */ /* 0x000fe20007ffe0ff */
[----:B------:R-:W-:Y:S01]  /*1b90*/  IMAD R21, R95, 0x20000, R4 ;  /* 0x000200005f157824 */ /* 0x000fe200078e0204 */
[----:B------:R-:W-:-:S03]  /*1ba0*/  CS2R R6, SRZ ;  /* 0x0000000000067805 */ /* 0x000fc6000001ff00 */
[----:B---3--:R-:W-:Y:S01]  /*1bb0*/  @!P0 IMAD.WIDE R22, R5, 0x4, R22 ;  /* 0x0000000405168825 */ /* 0x008fe200078e0216 */
[----:B------:R-:W-:-:S03]  /*1bc0*/  CS2R R4, SRZ ;  /* 0x0000000000047805 */ /* 0x000fc6000001ff00 */
[----:B0-----:R-:W-:-:S03]  /*1bd0*/  IMAD.WIDE.U32 R20, R21, 0x4, R12 ;  /* 0x0000000415147825 */ /* 0x001fc600078e000c */
[----:B------:R-:W3:Y:S04]  /*1be0*/  @!P0 LDG.E.128.CONSTANT R4, desc[UR8][R22.64+0x10] ;  /* 0x0000100816048981 */ /* 0x000ee8000c1e9d00 */
[----:B------:R-:W4:Y:S04]  /*1bf0*/  LDG.E.128.CONSTANT R12, desc[UR8][R20.64] ;  /* 0x00000008140c7981 */ /* 0x000f28000c1e9d00 */
[----:B------:R-:W5:Y:S01]  /*1c00*/  LDG.E.128.CONSTANT R16, desc[UR8][R20.64+0x10] ;  /* 0x0000100814107981 */ /* 0x000f62000c1e9d00 */
[----:B------:R-:W0:Y:S01]  /*1c10*/  S2UR UR5, SR_CgaCtaId ;  /* 0x00000000000579c3 */ /* 0x000e220000008800 */
[----:B------:R-:W-:-:S02]  /*1c20*/  UMOV UR4, 0x400 ;  /* 0x0000040000047882 */ /* 0x000fc40000000000 */
[----:B------:R-:W-:-:S04]  /*1c30*/  UIADD3 UR4, UPT, UPT, UR4, 0x3000, URZ ;  /* 0x0000300004047890 */ /* 0x000fc8000fffe0ff */
[----:B0-----:R-:W-:Y:S01]  /*1c40*/  ULEA UR4, UR5, UR4, 0x18 ;  /* 0x0000000405047291 */ /* 0x001fe2000f8ec0ff */
[----:B--2---:R1:W-:Y:S04]  /*1c50*/  STS.128 [R90], R8 ;  /* 0x000000085a007388 */ /* 0x0043e80000000c00 */
[----:B---3--:R1:W-:Y:S04]  /*1c60*/  STS.128 [R90+0x10], R4 ;  /* 0x000010045a007388 */ /* 0x0083e80000000c00 */
[----:B----4-:R1:W-:Y:S04]  /*1c70*/  STS.128 [R92+UR4], R12 ;  /* 0x0000000c5c007988 */ /* 0x0103e80008000c04 */
[----:B-----5:R1:W-:Y:S02]  /*1c80*/  STS.128 [R92+UR4+0x10], R16 ;  /* 0x000010105c007988 */ /* 0x0203e40008000c04 */
.L_x_11:
[----:B0-----:R-:W-:Y:S05]  /*1c90*/  BSYNC.RECONVERGENT B0 ;  /* 0x0000000000007941 */ /* 0x001fea0003800200 */
.L_x_10:
[----:B------:R-:W0:Y:S08]  /*1ca0*/  S2UR UR5, SR_CgaCtaId ;  /* 0x00000000000579c3 */ /* 0x000e300000008800 */
[----:B------:R-:W-:Y:S01]  /*1cb0*/  BAR.SYNC.DEFER_BLOCKING 0x0, 0x100 ;  /* 0x0004000000007b1d */ /* 0x000fe20000010000 */
[----:B------:R-:W-:Y:S01]  /*1cc0*/  MOV R23, RZ ;  /* 0x000000ff00177202 */ /* 0x000fe20000000f00 */
[----:B------:R-:W-:-:S04]  /*1cd0*/  IMAD.SHL.U32 R22, R80, 0x10, RZ ;  /* 0x0000001050167824 */ /* 0x000fc800078e00ff */
[----:B------:R-:W-:Y:S02]  /*1ce0*/  UMOV UR4, 0x400 ;  /* 0x0000040000047882 */ /* 0x000fe40000000000 */
[----:B------:R-:W-:Y:S02]  /*1cf0*/  UIADD3 UR6, UPT, UPT, UR4, 0x3000, URZ ;  /* 0x0000300004067890 */ /* 0x000fe4000fffe0ff */
[----:B0-----:R-:W-:Y:S02]  /*1d00*/  ULEA UR4, UR5, UR4, 0x18 ;  /* 0x0000000405047291 */ /* 0x001fe4000f8ec0ff */
[----:B------:R-:W-:-:S12]  /*1d10*/  ULEA UR6, UR5, UR6, 0x18 ;  /* 0x0000000605067291 */ /* 0x000fd8000f8ec0ff */
.L_x_12:
[C---:B-1----:R-:W-:Y:S01]  /*1d20*/  SHF.L.U32 R5, R23.reuse, 0x9, RZ ;  /* 0x0000000917057819 */ /* 0x042fe200000006ff */
[----:B------:R-:W-:-:S03]  /*1d30*/  VIADD R23, R23, 0x1 ;  /* 0x0000000117177836 */ /* 0x000fc60000000000 */
[C---:B------:R-:W-:Y:S02]  /*1d40*/  LOP3.LUT R20, R5.reuse, 0xf0, R22, 0xf8, !PT ;  /* 0x000000f005147812 */ /* 0x040fe400078ef816 */
[----:B------:R-:W-:Y:S02]  /*1d50*/  LOP3.LUT R21, R5, 0xf0, R80, 0xf8, !PT ;  /* 0x000000f005157812 */ /* 0x000fe400078ef850 */
[----:B------:R-:W-:Y:S01]  /*1d60*/  ISETP.NE.AND P0, PT, R23, 0x8, PT ;  /* 0x000000081700780c */ /* 0x000fe20003f05270 */
[----:B------:R-:W-:Y:S04]  /*1d70*/  LDS.128 R4, [R20+UR4] ;  /* 0x0000000414047984 */ /* 0x000fe80008000c00 */
[----:B------:R-:W0:Y:S04]  /*1d80*/  LDS.128 R8, [R21+UR6] ;  /* 0x0000000615087984 */ /* 0x000e280008000c00 */
[----:B------:R-:W1:Y:S04]  /*1d90*/  LDS.128 R12, [R20+UR4+0x100] ;  /* 0x00010004140c7984 */ /* 0x000e680008000c00 */
[----:B------:R-:W2:Y:S01]  /*1da0*/  LDS.128 R16, [R21+UR6+0x100] ;  /* 0x0001000615107984 */ /* 0x000ea20008000c00 */
        /* <DEDUP_REMOVED lines=32> */
[-C--:B--2---:R-:W-:Y:S01]  /*1fb0*/  FFMA R57, R4, R16.reuse, R57 ;  /* 0x0000001004397223 */ /* 0x084fe20000000039 */
        /* <DEDUP_REMOVED lines=31> */
[----:B------:R-:W-:Y:S06]  /*21b0*/  @P0 BRA `(.L_x_12) ;  /* 0xfffffff800d80947 */ /* 0x000fec000383ffff */
[----:B------:R-:W-:-:S04]  /*21c0*/  IADD3 R95, PT, PT, R95, 0x1, RZ ;  /* 0x000000015f5f7810 */ /* 0x000fc80007ffe0ff */
[----:B------:R-:W-:-:S13]  /*21d0*/  ISETP.NE.AND P0, PT, R95, 0x3, PT ;  /* 0x000000035f00780c */ /* 0x000fda0003f05270 */
[----:B------:R-:W-:Y:S05]  /*21e0*/  @P0 BRA `(.L_x_13) ;  /* 0xfffffff4009c0947 */ /* 0x000fea000383ffff */
[----:B------:R-:W-:-:S05]  /*21f0*/  VIADD R93, R93, 0x1 ;  /* 0x000000015d5d7836 */ /* 0x000fca0000000000 */
[----:B------:R-:W-:-:S13]  /*2200*/  ISETP.NE.AND P0, PT, R93, 0x3, PT ;  /* 0x000000035d00780c */ /* 0x000fda0003f05270 */
[----:B------:R-:W-:Y:S05]  /*2210*/  @P0 BRA `(.L_x_14) ;  /* 0xfffffff400880947 */ /* 0x000fea000383ffff */
[----:B------:R-:W-:-:S04]  /*2220*/  IADD3 R82, PT, PT, R82, 0x1, RZ ;  /* 0x0000000152527810 */ /* 0x000fc80007ffe0ff */
[----:B------:R-:W-:-:S13]  /*2230*/  ISETP.NE.AND P0, PT, R82, 0x20, PT ;  /* 0x000000205200780c */ /* 0x000fda0003f05270 */
[----:B------:R-:W-:Y:S05]  /*2240*/  @P0 BRA `(.L_x_15) ;  /* 0xfffffff400780947 */ /* 0x000fea000383ffff */
[----:B------:R-:W0:Y:S01]  /*2250*/  LDC.64 R4, c[0x0][0x3a0] ;  /* 0x0000e800ff047b82 */ /* 0x000e220000000a00 */
[C---:B------:R-:W-:Y:S01]  /*2260*/  IMAD.SHL.U32 R7, R80.reuse, 0x40, RZ ;  /* 0x0000004050077824 */ /* 0x040fe200078e00ff */
[----:B------:R-:W-:Y:S01]  /*2270*/  SHF.L.U32 R80, R80, 0x2, RZ ;  /* 0x0000000250507819 */ /* 0x000fe200000006ff */
[C---:B------:R-:W-:Y:S01]  /*2280*/  IMAD.SHL.U32 R6, R3.reuse, 0x4000, RZ ;  /* 0x0000400003067824 */ /* 0x040fe200078e00ff */
[----:B------:R-:W-:-:S04]  /*2290*/  SHF.L.U32 R3, R3, 0x7, RZ ;  /* 0x0000000703037819 */ /* 0x000fc800000006ff */
        /* <DEDUP_REMOVED lines=69> */
.L_x_16:
[----:B------:R-:W-:-:S00]  /*26f0*/  BRA `(.L_x_16) ;  /* 0xfffffffc00fc7947 */ /* 0x000fc0000383ffff */
[----:B------:R-:W-:-:S00]  /*2700*/  NOP ;  /* 0x0000000000007918 */ /* 0x000fc00000000000 */
[----:B------:R-:W-:-:S00]  /*2710*/  NOP ;  /* 0x0000000000007918 */ /* 0x000fc00000000000 */
[----:B------:R-:W-:-:S00]  /*2720*/  NOP ;  /* 0x0000000000007918 */ /* 0x000fc00000000000 */
[----:B------:R-:W-:-:S00]  /*2730*/  NOP ;  /* 0x0000000000007918 */ /* 0x000fc00000000000 */
[----:B------:R-:W-:-:S00]  /*2740*/  NOP ;  /* 0x0000000000007918 */ /* 0x000fc00000000000 */
[----:B------:R-:W-:-:S00]  /*2750*/  NOP ;  /* 0x0000000000007918 */ /* 0x000fc00000000000 */
[----:B------:R-:W-:-:S00]  /*2760*/  NOP ;  /* 0x0000000000007918 */ /* 0x000fc00000000000 */
[----:B------:R-:W-:-:S00]  /*2770*/  NOP ;  /* 0x0000000000007918 */ /* 0x000fc00000000000 */
.L_x_17:


//--------------------- .nv.shared.conv2d_shared_6144_conv2d_shared_6144_copy_fused_kernel_bfuse_idx_0 --------------------------
	.section	.nv.shared.conv2d_shared_6144_conv2d_shared_6144_copy_fused_kernel_bfuse_idx_0,"aw",@nobits
	.sectionflags	@""
	.align	4
.nv.shared.conv2d_shared_6144_conv2d_shared_6144_copy_fused_kernel_bfuse_idx_0:
	.zero		25600


//--------------------- .nv.shared.reserved.0     --------------------------
	.section	.nv.shared.reserved.0,"aw",@nobits
	.weak		__nv_reservedSMEM_offset_0_alias
	.size		__nv_reservedSMEM_offset_0_alias, 0, 64
	.other		__nv_reservedSMEM_offset_0_alias,@"STO_CUDA_RESERVED_SHARED STV_DEFAULT"
__nv_reservedSMEM_offset_0_alias:
	.zero		0
	.zero		64


//--------------------- .nv.constant0.conv2d_shared_6144_conv2d_shared_6144_copy_fused_kernel_bfuse_idx_0 --------------------------
	.section	.nv.constant0.conv2d_shared_6144_conv2d_shared_6144_copy_fused_kernel_bfuse_idx_0,"a",@progbits
	.sectionflags	@""
	.align	4
.nv.constant0.conv2d_shared_6144_conv2d_shared_6144_copy_fused_kernel_bfuse_idx_0:
	.zero		944


//--------------------- SYMBOLS --------------------------

	.type		.nv.reservedSmem.offset0,@object
	.size		.nv.reservedSmem.offset0,0x4
	.type		.nv.reservedSmem.cap,@object
	.size		.nv.reservedSmem.cap,0x4
